//
// Generated by NVIDIA NVVM Compiler
//
// Compiler Build ID: CL-36424714
// Cuda compilation tools, release 13.0, V13.0.88
// Based on NVVM 20.0.0
//

.version 9.0
.target sm_100
.address_size 64

	// .globl	_Z18BinaryMatcherNaivePKmS0_mmPjPt
// _ZZ26BinaryMatcherWithSharedMemPKjS0_mmPjPtE25databaseDescriptorsShared has been demoted
// _ZZ31BinaryMatcherWithSharedMem64BitPKmS0_mmPjPtE25databaseDescriptorsShared has been demoted

.visible .entry _Z18BinaryMatcherNaivePKmS0_mmPjPt(
	.param .u64 .ptr .align 1 _Z18BinaryMatcherNaivePKmS0_mmPjPt_param_0,
	.param .u64 .ptr .align 1 _Z18BinaryMatcherNaivePKmS0_mmPjPt_param_1,
	.param .u64 _Z18BinaryMatcherNaivePKmS0_mmPjPt_param_2,
	.param .u64 _Z18BinaryMatcherNaivePKmS0_mmPjPt_param_3,
	.param .u64 .ptr .align 1 _Z18BinaryMatcherNaivePKmS0_mmPjPt_param_4,
	.param .u64 .ptr .align 1 _Z18BinaryMatcherNaivePKmS0_mmPjPt_param_5
)
{
	.reg .pred 	%p<10>;
	.reg .b16 	%rs<5>;
	.reg .b32 	%r<86>;
	.reg .b64 	%rd<92>;

	ld.param.u64 	%rd14, [_Z18BinaryMatcherNaivePKmS0_mmPjPt_param_0];
	ld.param.u64 	%rd19, [_Z18BinaryMatcherNaivePKmS0_mmPjPt_param_2];
	ld.param.u64 	%rd16, [_Z18BinaryMatcherNaivePKmS0_mmPjPt_param_3];
	mov.u32 	%r14, %ntid.x;
	mov.u32 	%r15, %ctaid.x;
	mov.u32 	%r16, %tid.x;
	mad.lo.s32 	%r17, %r14, %r15, %r16;
	cvt.s64.s32 	%rd1, %r17;
	setp.le.u64 	%p1, %rd19, %rd1;
	@%p1 bra 	$L__BB0_9;
	setp.eq.s64 	%p2, %rd16, 0;
	mov.b32 	%r80, 0;
	mov.b16 	%rs4, 513;
	@%p2 bra 	$L__BB0_8;
	cvt.u32.u64 	%r22, %rd1;
	shl.b32 	%r23, %r22, 3;
	cvta.to.global.u64 	%rd21, %rd14;
	mul.wide.s32 	%rd22, %r23, 8;
	add.s64 	%rd23, %rd21, %rd22;
	ld.global.nc.u64 	%rd2, [%rd23];
	ld.global.nc.u64 	%rd3, [%rd23+8];
	ld.global.nc.u64 	%rd4, [%rd23+16];
	ld.global.nc.u64 	%rd5, [%rd23+24];
	ld.global.nc.u64 	%rd6, [%rd23+32];
	ld.global.nc.u64 	%rd7, [%rd23+40];
	ld.global.nc.u64 	%rd8, [%rd23+48];
	ld.global.nc.u64 	%rd9, [%rd23+56];
	setp.eq.s64 	%p3, %rd16, 1;
	mov.b32 	%r79, 513;
	mov.b32 	%r80, 0;
	mov.b64 	%rd91, 0;
	@%p3 bra 	$L__BB0_5;
	mov.b32 	%r79, 513;
	mov.b32 	%r80, 0;
	mov.b64 	%rd90, 0;
$L__BB0_4:
	ld.param.u64 	%rd86, [_Z18BinaryMatcherNaivePKmS0_mmPjPt_param_1];
	shl.b64 	%rd25, %rd90, 6;
	cvta.to.global.u64 	%rd26, %rd86;
	add.s64 	%rd27, %rd26, %rd25;
	ld.global.nc.u64 	%rd28, [%rd27];
	xor.b64  	%rd29, %rd28, %rd2;
	popc.b64 	%r26, %rd29;
	ld.global.nc.u64 	%rd30, [%rd27+8];
	xor.b64  	%rd31, %rd30, %rd3;
	popc.b64 	%r27, %rd31;
	add.s32 	%r28, %r27, %r26;
	ld.global.nc.u64 	%rd32, [%rd27+16];
	xor.b64  	%rd33, %rd32, %rd4;
	popc.b64 	%r29, %rd33;
	add.s32 	%r30, %r28, %r29;
	ld.global.nc.u64 	%rd34, [%rd27+24];
	xor.b64  	%rd35, %rd34, %rd5;
	popc.b64 	%r31, %rd35;
	add.s32 	%r32, %r30, %r31;
	ld.global.nc.u64 	%rd36, [%rd27+32];
	xor.b64  	%rd37, %rd36, %rd6;
	popc.b64 	%r33, %rd37;
	add.s32 	%r34, %r32, %r33;
	ld.global.nc.u64 	%rd38, [%rd27+40];
	xor.b64  	%rd39, %rd38, %rd7;
	popc.b64 	%r35, %rd39;
	add.s32 	%r36, %r34, %r35;
	ld.global.nc.u64 	%rd40, [%rd27+48];
	xor.b64  	%rd41, %rd40, %rd8;
	popc.b64 	%r37, %rd41;
	add.s32 	%r38, %r36, %r37;
	ld.global.nc.u64 	%rd42, [%rd27+56];
	xor.b64  	%rd43, %rd42, %rd9;
	popc.b64 	%r39, %rd43;
	add.s32 	%r40, %r38, %r39;
	and.b32  	%r41, %r79, 65535;
	setp.lt.u32 	%p4, %r40, %r41;
	cvt.u32.u64 	%r42, %rd90;
	min.u32 	%r43, %r40, %r41;
	selp.b32 	%r44, %r42, %r80, %p4;
	ld.global.nc.u64 	%rd44, [%rd27+64];
	xor.b64  	%rd45, %rd44, %rd2;
	popc.b64 	%r45, %rd45;
	ld.global.nc.u64 	%rd46, [%rd27+72];
	xor.b64  	%rd47, %rd46, %rd3;
	popc.b64 	%r46, %rd47;
	add.s32 	%r47, %r46, %r45;
	ld.global.nc.u64 	%rd48, [%rd27+80];
	xor.b64  	%rd49, %rd48, %rd4;
	popc.b64 	%r48, %rd49;
	add.s32 	%r49, %r47, %r48;
	ld.global.nc.u64 	%rd50, [%rd27+88];
	xor.b64  	%rd51, %rd50, %rd5;
	popc.b64 	%r50, %rd51;
	add.s32 	%r51, %r49, %r50;
	ld.global.nc.u64 	%rd52, [%rd27+96];
	xor.b64  	%rd53, %rd52, %rd6;
	popc.b64 	%r52, %rd53;
	add.s32 	%r53, %r51, %r52;
	ld.global.nc.u64 	%rd54, [%rd27+104];
	xor.b64  	%rd55, %rd54, %rd7;
	popc.b64 	%r54, %rd55;
	add.s32 	%r55, %r53, %r54;
	ld.global.nc.u64 	%rd56, [%rd27+112];
	xor.b64  	%rd57, %rd56, %rd8;
	popc.b64 	%r56, %rd57;
	add.s32 	%r57, %r55, %r56;
	ld.global.nc.u64 	%rd58, [%rd27+120];
	xor.b64  	%rd59, %rd58, %rd9;
	popc.b64 	%r58, %rd59;
	add.s32 	%r59, %r57, %r58;
	setp.lt.u32 	%p5, %r59, %r43;
	add.s32 	%r60, %r42, 1;
	min.u32 	%r79, %r59, %r43;
	selp.b32 	%r80, %r60, %r44, %p5;
	add.s64 	%rd90, %rd90, 2;
	and.b64  	%rd91, %rd16, -2;
	setp.ne.s64 	%p6, %rd90, %rd91;
	@%p6 bra 	$L__BB0_4;
$L__BB0_5:
	and.b64  	%rd60, %rd16, 1;
	setp.eq.b64 	%p7, %rd60, 1;
	not.pred 	%p8, %p7;
	@%p8 bra 	$L__BB0_7;
	ld.param.u64 	%rd87, [_Z18BinaryMatcherNaivePKmS0_mmPjPt_param_1];
	shl.b64 	%rd61, %rd91, 6;
	cvta.to.global.u64 	%rd62, %rd87;
	add.s64 	%rd63, %rd62, %rd61;
	ld.global.nc.u64 	%rd64, [%rd63];
	xor.b64  	%rd65, %rd64, %rd2;
	popc.b64 	%r61, %rd65;
	ld.global.nc.u64 	%rd66, [%rd63+8];
	xor.b64  	%rd67, %rd66, %rd3;
	popc.b64 	%r62, %rd67;
	add.s32 	%r63, %r62, %r61;
	ld.global.nc.u64 	%rd68, [%rd63+16];
	xor.b64  	%rd69, %rd68, %rd4;
	popc.b64 	%r64, %rd69;
	add.s32 	%r65, %r63, %r64;
	ld.global.nc.u64 	%rd70, [%rd63+24];
	xor.b64  	%rd71, %rd70, %rd5;
	popc.b64 	%r66, %rd71;
	add.s32 	%r67, %r65, %r66;
	ld.global.nc.u64 	%rd72, [%rd63+32];
	xor.b64  	%rd73, %rd72, %rd6;
	popc.b64 	%r68, %rd73;
	add.s32 	%r69, %r67, %r68;
	ld.global.nc.u64 	%rd74, [%rd63+40];
	xor.b64  	%rd75, %rd74, %rd7;
	popc.b64 	%r70, %rd75;
	add.s32 	%r71, %r69, %r70;
	ld.global.nc.u64 	%rd76, [%rd63+48];
	xor.b64  	%rd77, %rd76, %rd8;
	popc.b64 	%r72, %rd77;
	add.s32 	%r73, %r71, %r72;
	ld.global.nc.u64 	%rd78, [%rd63+56];
	xor.b64  	%rd79, %rd78, %rd9;
	popc.b64 	%r74, %rd79;
	add.s32 	%r75, %r73, %r74;
	setp.lt.u32 	%p9, %r75, %r79;
	cvt.u32.u64 	%r76, %rd91;
	min.u32 	%r79, %r75, %r79;
	selp.b32 	%r80, %r76, %r80, %p9;
$L__BB0_7:
	cvt.u16.u32 	%rs4, %r79;
$L__BB0_8:
	ld.param.u64 	%rd89, [_Z18BinaryMatcherNaivePKmS0_mmPjPt_param_5];
	ld.param.u64 	%rd88, [_Z18BinaryMatcherNaivePKmS0_mmPjPt_param_4];
	cvta.to.global.u64 	%rd80, %rd88;
	shl.b64 	%rd81, %rd1, 2;
	add.s64 	%rd82, %rd80, %rd81;
	st.global.u32 	[%rd82], %r80;
	cvta.to.global.u64 	%rd83, %rd89;
	shl.b64 	%rd84, %rd1, 1;
	add.s64 	%rd85, %rd83, %rd84;
	st.global.u16 	[%rd85], %rs4;
$L__BB0_9:
	ret;

}
	// .globl	_Z26BinaryMatcherWithSharedMemPKjS0_mmPjPt
.visible .entry _Z26BinaryMatcherWithSharedMemPKjS0_mmPjPt(
	.param .u64 .ptr .align 1 _Z26BinaryMatcherWithSharedMemPKjS0_mmPjPt_param_0,
	.param .u64 .ptr .align 1 _Z26BinaryMatcherWithSharedMemPKjS0_mmPjPt_param_1,
	.param .u64 _Z26BinaryMatcherWithSharedMemPKjS0_mmPjPt_param_2,
	.param .u64 _Z26BinaryMatcherWithSharedMemPKjS0_mmPjPt_param_3,
	.param .u64 .ptr .align 1 _Z26BinaryMatcherWithSharedMemPKjS0_mmPjPt_param_4,
	.param .u64 .ptr .align 1 _Z26BinaryMatcherWithSharedMemPKjS0_mmPjPt_param_5
)
{
	.reg .pred 	%p<6>;
	.reg .b16 	%rs<5>;
	.reg .b32 	%r<130>;
	.reg .b64 	%rd<31>;
	// demoted variable
	.shared .align 4 .b8 _ZZ26BinaryMatcherWithSharedMemPKjS0_mmPjPtE25databaseDescriptorsShared[2048];
	ld.param.u64 	%rd9, [_Z26BinaryMatcherWithSharedMemPKjS0_mmPjPt_param_0];
	ld.param.u64 	%rd10, [_Z26BinaryMatcherWithSharedMemPKjS0_mmPjPt_param_1];
	ld.param.u64 	%rd14, [_Z26BinaryMatcherWithSharedMemPKjS0_mmPjPt_param_2];
	ld.param.u64 	%rd11, [_Z26BinaryMatcherWithSharedMemPKjS0_mmPjPt_param_3];
	ld.param.u64 	%rd13, [_Z26BinaryMatcherWithSharedMemPKjS0_mmPjPt_param_5];
	mov.u32 	%r31, %ntid.x;
	mov.u32 	%r32, %ctaid.x;
	mov.u32 	%r1, %tid.x;
	mad.lo.s32 	%r33, %r31, %r32, %r1;
	cvt.s64.s32 	%rd1, %r33;
	setp.le.u64 	%p1, %rd14, %rd1;
	@%p1 bra 	$L__BB1_7;
	setp.eq.s64 	%p2, %rd11, 0;
	mov.b32 	%r127, 0;
	mov.b16 	%rs4, 513;
	@%p2 bra 	$L__BB1_6;
	cvt.u32.u64 	%r37, %rd1;
	cvt.u64.u32 	%rd2, %r1;
	shl.b32 	%r38, %r1, 6;
	mov.u32 	%r39, _ZZ26BinaryMatcherWithSharedMemPKjS0_mmPjPtE25databaseDescriptorsShared;
	add.s32 	%r2, %r39, %r38;
	shl.b32 	%r40, %r37, 4;
	cvta.to.global.u64 	%rd16, %rd9;
	mul.wide.s32 	%rd17, %r40, 4;
	add.s64 	%rd3, %rd16, %rd17;
	cvta.to.global.u64 	%rd4, %rd10;
	mov.b32 	%r128, 513;
	mov.b32 	%r127, 0;
	mov.b64 	%rd29, 0;
	add.s32 	%r41, %r39, 32;
$L__BB1_3:
	add.s64 	%rd19, %rd29, %rd2;
	shl.b64 	%rd20, %rd19, 6;
	add.s64 	%rd21, %rd4, %rd20;
	ld.global.nc.u32 	%r42, [%rd21];
	st.shared.u32 	[%r2], %r42;
	ld.global.nc.u32 	%r43, [%rd21+4];
	st.shared.u32 	[%r2+4], %r43;
	ld.global.nc.u32 	%r44, [%rd21+8];
	st.shared.u32 	[%r2+8], %r44;
	ld.global.nc.u32 	%r45, [%rd21+12];
	st.shared.u32 	[%r2+12], %r45;
	ld.global.nc.u32 	%r46, [%rd21+16];
	st.shared.u32 	[%r2+16], %r46;
	ld.global.nc.u32 	%r47, [%rd21+20];
	st.shared.u32 	[%r2+20], %r47;
	ld.global.nc.u32 	%r48, [%rd21+24];
	st.shared.u32 	[%r2+24], %r48;
	ld.global.nc.u32 	%r49, [%rd21+28];
	st.shared.u32 	[%r2+28], %r49;
	ld.global.nc.u32 	%r50, [%rd21+32];
	st.shared.u32 	[%r2+32], %r50;
	ld.global.nc.u32 	%r51, [%rd21+36];
	st.shared.u32 	[%r2+36], %r51;
	ld.global.nc.u32 	%r52, [%rd21+40];
	st.shared.u32 	[%r2+40], %r52;
	ld.global.nc.u32 	%r53, [%rd21+44];
	st.shared.u32 	[%r2+44], %r53;
	ld.global.nc.u32 	%r54, [%rd21+48];
	st.shared.u32 	[%r2+48], %r54;
	ld.global.nc.u32 	%r55, [%rd21+52];
	st.shared.u32 	[%r2+52], %r55;
	ld.global.nc.u32 	%r56, [%rd21+56];
	st.shared.u32 	[%r2+56], %r56;
	ld.global.nc.u32 	%r57, [%rd21+60];
	st.shared.u32 	[%r2+60], %r57;
	bar.sync 	0;
	ld.global.nc.u32 	%r5, [%rd3];
	ld.global.nc.u32 	%r6, [%rd3+4];
	ld.global.nc.u32 	%r7, [%rd3+8];
	ld.global.nc.u32 	%r8, [%rd3+12];
	ld.global.nc.u32 	%r9, [%rd3+16];
	ld.global.nc.u32 	%r10, [%rd3+20];
	ld.global.nc.u32 	%r11, [%rd3+24];
	ld.global.nc.u32 	%r12, [%rd3+28];
	ld.global.nc.u32 	%r13, [%rd3+32];
	ld.global.nc.u32 	%r14, [%rd3+36];
	ld.global.nc.u32 	%r15, [%rd3+40];
	ld.global.nc.u32 	%r16, [%rd3+44];
	ld.global.nc.u32 	%r17, [%rd3+48];
	ld.global.nc.u32 	%r18, [%rd3+52];
	ld.global.nc.u32 	%r19, [%rd3+56];
	ld.global.nc.u32 	%r20, [%rd3+60];
	cvt.u32.u64 	%r126, %rd29;
	mov.b64 	%rd30, 32;
	mov.u32 	%r125, %r41;
$L__BB1_4:
	ld.shared.u32 	%r59, [%r125+-32];
	xor.b32  	%r60, %r59, %r5;
	popc.b32 	%r61, %r60;
	ld.shared.u32 	%r62, [%r125+-28];
	xor.b32  	%r63, %r62, %r6;
	popc.b32 	%r64, %r63;
	add.s32 	%r65, %r64, %r61;
	ld.shared.u32 	%r66, [%r125+-24];
	xor.b32  	%r67, %r66, %r7;
	popc.b32 	%r68, %r67;
	add.s32 	%r69, %r65, %r68;
	ld.shared.u32 	%r70, [%r125+-20];
	xor.b32  	%r71, %r70, %r8;
	popc.b32 	%r72, %r71;
	add.s32 	%r73, %r69, %r72;
	ld.shared.u32 	%r74, [%r125+-16];
	xor.b32  	%r75, %r74, %r9;
	popc.b32 	%r76, %r75;
	add.s32 	%r77, %r73, %r76;
	ld.shared.u32 	%r78, [%r125+-12];
	xor.b32  	%r79, %r78, %r10;
	popc.b32 	%r80, %r79;
	add.s32 	%r81, %r77, %r80;
	ld.shared.u32 	%r82, [%r125+-8];
	xor.b32  	%r83, %r82, %r11;
	popc.b32 	%r84, %r83;
	add.s32 	%r85, %r81, %r84;
	ld.shared.u32 	%r86, [%r125+-4];
	xor.b32  	%r87, %r86, %r12;
	popc.b32 	%r88, %r87;
	add.s32 	%r89, %r85, %r88;
	ld.shared.u32 	%r90, [%r125];
	xor.b32  	%r91, %r90, %r13;
	popc.b32 	%r92, %r91;
	add.s32 	%r93, %r89, %r92;
	ld.shared.u32 	%r94, [%r125+4];
	xor.b32  	%r95, %r94, %r14;
	popc.b32 	%r96, %r95;
	add.s32 	%r97, %r93, %r96;
	ld.shared.u32 	%r98, [%r125+8];
	xor.b32  	%r99, %r98, %r15;
	popc.b32 	%r100, %r99;
	add.s32 	%r101, %r97, %r100;
	ld.shared.u32 	%r102, [%r125+12];
	xor.b32  	%r103, %r102, %r16;
	popc.b32 	%r104, %r103;
	add.s32 	%r105, %r101, %r104;
	ld.shared.u32 	%r106, [%r125+16];
	xor.b32  	%r107, %r106, %r17;
	popc.b32 	%r108, %r107;
	add.s32 	%r109, %r105, %r108;
	ld.shared.u32 	%r110, [%r125+20];
	xor.b32  	%r111, %r110, %r18;
	popc.b32 	%r112, %r111;
	add.s32 	%r113, %r109, %r112;
	ld.shared.u32 	%r114, [%r125+24];
	xor.b32  	%r115, %r114, %r19;
	popc.b32 	%r116, %r115;
	add.s32 	%r117, %r113, %r116;
	ld.shared.u32 	%r118, [%r125+28];
	xor.b32  	%r119, %r118, %r20;
	popc.b32 	%r120, %r119;
	add.s32 	%r121, %r117, %r120;
	and.b32  	%r122, %r128, 65535;
	setp.lt.u32 	%p3, %r121, %r122;
	min.u32 	%r128, %r121, %r122;
	selp.b32 	%r127, %r126, %r127, %p3;
	add.s64 	%rd30, %rd30, -1;
	add.s32 	%r126, %r126, 1;
	add.s32 	%r125, %r125, 64;
	setp.ne.s64 	%p4, %rd30, 0;
	@%p4 bra 	$L__BB1_4;
	cvt.u16.u32 	%rs4, %r128;
	add.s64 	%rd29, %rd29, 32;
	setp.lt.u64 	%p5, %rd29, %rd11;
	@%p5 bra 	$L__BB1_3;
$L__BB1_6:
	ld.param.u64 	%rd28, [_Z26BinaryMatcherWithSharedMemPKjS0_mmPjPt_param_4];
	cvta.to.global.u64 	%rd22, %rd28;
	shl.b64 	%rd23, %rd1, 2;
	add.s64 	%rd24, %rd22, %rd23;
	st.global.u32 	[%rd24], %r127;
	cvta.to.global.u64 	%rd25, %rd13;
	shl.b64 	%rd26, %rd1, 1;
	add.s64 	%rd27, %rd25, %rd26;
	st.global.u16 	[%rd27], %rs4;
$L__BB1_7:
	ret;

}
	// .globl	_Z31BinaryMatcherWithSharedMem64BitPKmS0_mmPjPt
.visible .entry _Z31BinaryMatcherWithSharedMem64BitPKmS0_mmPjPt(
	.param .u64 .ptr .align 1 _Z31BinaryMatcherWithSharedMem64BitPKmS0_mmPjPt_param_0,
	.param .u64 .ptr .align 1 _Z31BinaryMatcherWithSharedMem64BitPKmS0_mmPjPt_param_1,
	.param .u64 _Z31BinaryMatcherWithSharedMem64BitPKmS0_mmPjPt_param_2,
	.param .u64 _Z31BinaryMatcherWithSharedMem64BitPKmS0_mmPjPt_param_3,
	.param .u64 .ptr .align 1 _Z31BinaryMatcherWithSharedMem64BitPKmS0_mmPjPt_param_4,
	.param .u64 .ptr .align 1 _Z31BinaryMatcherWithSharedMem64BitPKmS0_mmPjPt_param_5
)
{
	.reg .pred 	%p<7>;
	.reg .b16 	%rs<5>;
	.reg .b32 	%r<65>;
	.reg .b64 	%rd<80>;
	// demoted variable
	.shared .align 8 .b8 _ZZ31BinaryMatcherWithSharedMem64BitPKmS0_mmPjPtE25databaseDescriptorsShared[2048];
	ld.param.u64 	%rd17, [_Z31BinaryMatcherWithSharedMem64BitPKmS0_mmPjPt_param_0];
	ld.param.u64 	%rd18, [_Z31BinaryMatcherWithSharedMem64BitPKmS0_mmPjPt_param_1];
	ld.param.u64 	%rd22, [_Z31BinaryMatcherWithSharedMem64BitPKmS0_mmPjPt_param_2];
	ld.param.u64 	%rd19, [_Z31BinaryMatcherWithSharedMem64BitPKmS0_mmPjPt_param_3];
	mov.u32 	%r10, %ntid.x;
	mov.u32 	%r11, %ctaid.x;
	mov.u32 	%r1, %tid.x;
	mad.lo.s32 	%r12, %r10, %r11, %r1;
	cvt.s64.s32 	%rd1, %r12;
	setp.le.u64 	%p1, %rd22, %rd1;
	@%p1 bra 	$L__BB2_7;
	setp.eq.s64 	%p2, %rd19, 0;
	mov.b32 	%r62, 0;
	mov.b16 	%rs4, 513;
	@%p2 bra 	$L__BB2_6;
	cvt.u32.u64 	%r16, %rd1;
	cvt.u64.u32 	%rd2, %r1;
	shl.b32 	%r17, %r1, 6;
	mov.u32 	%r18, _ZZ31BinaryMatcherWithSharedMem64BitPKmS0_mmPjPtE25databaseDescriptorsShared;
	add.s32 	%r2, %r18, %r17;
	shl.b32 	%r19, %r16, 3;
	cvta.to.global.u64 	%rd24, %rd17;
	mul.wide.s32 	%rd25, %r19, 8;
	add.s64 	%rd3, %rd24, %rd25;
	cvta.to.global.u64 	%rd4, %rd18;
	mov.b32 	%r63, 513;
	mov.b32 	%r62, 0;
	mov.b64 	%rd78, 0;
$L__BB2_3:
	add.s64 	%rd27, %rd78, %rd2;
	shl.b64 	%rd28, %rd27, 6;
	add.s64 	%rd29, %rd4, %rd28;
	ld.global.nc.u64 	%rd30, [%rd29];
	st.shared.u64 	[%r2], %rd30;
	ld.global.nc.u64 	%rd31, [%rd29+8];
	st.shared.u64 	[%r2+8], %rd31;
	ld.global.nc.u64 	%rd32, [%rd29+16];
	st.shared.u64 	[%r2+16], %rd32;
	ld.global.nc.u64 	%rd33, [%rd29+24];
	st.shared.u64 	[%r2+24], %rd33;
	ld.global.nc.u64 	%rd34, [%rd29+32];
	st.shared.u64 	[%r2+32], %rd34;
	ld.global.nc.u64 	%rd35, [%rd29+40];
	st.shared.u64 	[%r2+40], %rd35;
	ld.global.nc.u64 	%rd36, [%rd29+48];
	st.shared.u64 	[%r2+48], %rd36;
	ld.global.nc.u64 	%rd37, [%rd29+56];
	st.shared.u64 	[%r2+56], %rd37;
	bar.sync 	0;
	ld.global.nc.u64 	%rd6, [%rd3];
	ld.global.nc.u64 	%rd7, [%rd3+8];
	ld.global.nc.u64 	%rd8, [%rd3+16];
	ld.global.nc.u64 	%rd9, [%rd3+24];
	ld.global.nc.u64 	%rd10, [%rd3+32];
	ld.global.nc.u64 	%rd11, [%rd3+40];
	ld.global.nc.u64 	%rd12, [%rd3+48];
	ld.global.nc.u64 	%rd13, [%rd3+56];
	mov.b64 	%rd79, 0;
$L__BB2_4:
	cvt.u32.u64 	%r20, %rd79;
	shl.b32 	%r21, %r20, 6;
	mov.u32 	%r22, _ZZ31BinaryMatcherWithSharedMem64BitPKmS0_mmPjPtE25databaseDescriptorsShared;
	add.s32 	%r23, %r22, %r21;
	ld.shared.u64 	%rd38, [%r23];
	xor.b64  	%rd39, %rd38, %rd6;
	popc.b64 	%r24, %rd39;
	ld.shared.u64 	%rd40, [%r23+8];
	xor.b64  	%rd41, %rd40, %rd7;
	popc.b64 	%r25, %rd41;
	add.s32 	%r26, %r25, %r24;
	ld.shared.u64 	%rd42, [%r23+16];
	xor.b64  	%rd43, %rd42, %rd8;
	popc.b64 	%r27, %rd43;
	add.s32 	%r28, %r26, %r27;
	ld.shared.u64 	%rd44, [%r23+24];
	xor.b64  	%rd45, %rd44, %rd9;
	popc.b64 	%r29, %rd45;
	add.s32 	%r30, %r28, %r29;
	ld.shared.u64 	%rd46, [%r23+32];
	xor.b64  	%rd47, %rd46, %rd10;
	popc.b64 	%r31, %rd47;
	add.s32 	%r32, %r30, %r31;
	ld.shared.u64 	%rd48, [%r23+40];
	xor.b64  	%rd49, %rd48, %rd11;
	popc.b64 	%r33, %rd49;
	add.s32 	%r34, %r32, %r33;
	ld.shared.u64 	%rd50, [%r23+48];
	xor.b64  	%rd51, %rd50, %rd12;
	popc.b64 	%r35, %rd51;
	add.s32 	%r36, %r34, %r35;
	ld.shared.u64 	%rd52, [%r23+56];
	xor.b64  	%rd53, %rd52, %rd13;
	popc.b64 	%r37, %rd53;
	add.s32 	%r38, %r36, %r37;
	and.b32  	%r39, %r63, 65535;
	setp.lt.u32 	%p3, %r38, %r39;
	cvt.u32.u64 	%r40, %rd78;
	add.s32 	%r41, %r20, %r40;
	min.u32 	%r42, %r38, %r39;
	selp.b32 	%r43, %r41, %r62, %p3;
	ld.shared.u64 	%rd54, [%r23+64];
	xor.b64  	%rd55, %rd54, %rd6;
	popc.b64 	%r44, %rd55;
	ld.shared.u64 	%rd56, [%r23+72];
	xor.b64  	%rd57, %rd56, %rd7;
	popc.b64 	%r45, %rd57;
	add.s32 	%r46, %r45, %r44;
	ld.shared.u64 	%rd58, [%r23+80];
	xor.b64  	%rd59, %rd58, %rd8;
	popc.b64 	%r47, %rd59;
	add.s32 	%r48, %r46, %r47;
	ld.shared.u64 	%rd60, [%r23+88];
	xor.b64  	%rd61, %rd60, %rd9;
	popc.b64 	%r49, %rd61;
	add.s32 	%r50, %r48, %r49;
	ld.shared.u64 	%rd62, [%r23+96];
	xor.b64  	%rd63, %rd62, %rd10;
	popc.b64 	%r51, %rd63;
	add.s32 	%r52, %r50, %r51;
	ld.shared.u64 	%rd64, [%r23+104];
	xor.b64  	%rd65, %rd64, %rd11;
	popc.b64 	%r53, %rd65;
	add.s32 	%r54, %r52, %r53;
	ld.shared.u64 	%rd66, [%r23+112];
	xor.b64  	%rd67, %rd66, %rd12;
	popc.b64 	%r55, %rd67;
	add.s32 	%r56, %r54, %r55;
	ld.shared.u64 	%rd68, [%r23+120];
	xor.b64  	%rd69, %rd68, %rd13;
	popc.b64 	%r57, %rd69;
	add.s32 	%r58, %r56, %r57;
	setp.lt.u32 	%p4, %r58, %r42;
	add.s32 	%r59, %r41, 1;
	min.u32 	%r63, %r58, %r42;
	selp.b32 	%r62, %r59, %r43, %p4;
	add.s64 	%rd79, %rd79, 2;
	setp.ne.s64 	%p5, %rd79, 32;
	@%p5 bra 	$L__BB2_4;
	cvt.u16.u32 	%rs4, %r63;
	add.s64 	%rd78, %rd78, 32;
	setp.lt.u64 	%p6, %rd78, %rd19;
	@%p6 bra 	$L__BB2_3;
$L__BB2_6:
	ld.param.u64 	%rd77, [_Z31BinaryMatcherWithSharedMem64BitPKmS0_mmPjPt_param_5];
	ld.param.u64 	%rd76, [_Z31BinaryMatcherWithSharedMem64BitPKmS0_mmPjPt_param_4];
	cvta.to.global.u64 	%rd70, %rd76;
	shl.b64 	%rd71, %rd1, 2;
	add.s64 	%rd72, %rd70, %rd71;
	st.global.u32 	[%rd72], %r62;
	cvta.to.global.u64 	%rd73, %rd77;
	shl.b64 	%rd74, %rd1, 1;
	add.s64 	%rd75, %rd73, %rd74;
	st.global.u16 	[%rd75], %rs4;
$L__BB2_7:
	ret;

}


// ===== COMPILED SASS (sm_100) =====

	.target	sm_100

	.elftype	@"ET_EXEC"


//--------------------- .note.nv.tkinfo           --------------------------
	.section	.note.nv.tkinfo,"",@"SHT_NOTE"
	.sectionflags	@"SHF_NOTE_NV_TKINFO"
	.tkinfo
        /*0018*/ 	.word	0x00000002
        /*0030*/ 	.string	""
        /*0030*/ 	.string	"ptxas"
        /*0030*/ 	.string	"Cuda compilation tools, release 13.0, V13.0.88"
        /*0030*/ 	.string	"Build cuda_13.0.r13.0/compiler.36424714_0"
        /*0030*/ 	.string	"-arch sm_100 -m 64 "



//--------------------- .note.nv.cuinfo           --------------------------
	.section	.note.nv.cuinfo,"",@"SHT_NOTE"
	.sectionflags	@"SHF_NOTE_NV_CUINFO"
        /*0018*/ 	.short	0x0002
        /*001a*/ 	.short	0x0064
        /*001c*/ 	.short	0x0082
	.zero		2


//--------------------- .nv.info                  --------------------------
	.section	.nv.info,"",@"SHT_CUDA_INFO"
	.align	4


	//----- nvinfo : EIATTR_REGCOUNT
	.align		4
        /*0000*/ 	.byte	0x04, 0x2f
        /*0002*/ 	.short	(.L_1 - .L_0)
	.align		4
.L_0:
        /*0004*/ 	.word	index@(_Z18BinaryMatcherNaivePKmS0_mmPjPt)
        /*0008*/ 	.word	0x00000020


	//----- nvinfo : EIATTR_FRAME_SIZE
	.align		4
.L_1:
        /*000c*/ 	.byte	0x04, 0x11
        /*000e*/ 	.short	(.L_3 - .L_2)
	.align		4
.L_2:
        /*0010*/ 	.word	index@(_Z18BinaryMatcherNaivePKmS0_mmPjPt)
        /*0014*/ 	.word	0x00000000


	//----- nvinfo : EIATTR_REGCOUNT
	.align		4
.L_3:
        /*0018*/ 	.byte	0x04, 0x2f
        /*001a*/ 	.short	(.L_5 - .L_4)
	.align		4
.L_4:
        /*001c*/ 	.word	index@(_Z26BinaryMatcherWithSharedMemPKjS0_mmPjPt)
        /*0020*/ 	.word	0x00000028


	//----- nvinfo : EIATTR_FRAME_SIZE
	.align		4
.L_5:
        /*0024*/ 	.byte	0x04, 0x11
        /*0026*/ 	.short	(.L_7 - .L_6)
	.align		4
.L_6:
        /*0028*/ 	.word	index@(_Z26BinaryMatcherWithSharedMemPKjS0_mmPjPt)
        /*002c*/ 	.word	0x00000000


	//----- nvinfo : EIATTR_REGCOUNT
	.align		4
.L_7:
        /*0030*/ 	.byte	0x04, 0x2f
        /*0032*/ 	.short	(.L_9 - .L_8)
	.align		4
.L_8:
        /*0034*/ 	.word	index@(_Z31BinaryMatcherWithSharedMem64BitPKmS0_mmPjPt)
        /*0038*/ 	.word	0x00000028


	//----- nvinfo : EIATTR_FRAME_SIZE
	.align		4
.L_9:
        /*003c*/ 	.byte	0x04, 0x11
        /*003e*/ 	.short	(.L_11 - .L_10)
	.align		4
.L_10:
        /*0040*/ 	.word	index@(_Z31BinaryMatcherWithSharedMem64BitPKmS0_mmPjPt)
        /*0044*/ 	.word	0x00000000


	//----- nvinfo : EIATTR_MIN_STACK_SIZE
	.align		4
.L_11:
        /*0048*/ 	.byte	0x04, 0x12
        /*004a*/ 	.short	(.L_13 - .L_12)
	.align		4
.L_12:
        /*004c*/ 	.word	index@(_Z31BinaryMatcherWithSharedMem64BitPKmS0_mmPjPt)
        /*0050*/ 	.word	0x00000000


	//----- nvinfo : EIATTR_MIN_STACK_SIZE
	.align		4
.L_13:
        /*0054*/ 	.byte	0x04, 0x12
        /*0056*/ 	.short	(.L_15 - .L_14)
	.align		4
.L_14:
        /*0058*/ 	.word	index@(_Z26BinaryMatcherWithSharedMemPKjS0_mmPjPt)
        /*005c*/ 	.word	0x00000000


	//----- nvinfo : EIATTR_MIN_STACK_SIZE
	.align		4
.L_15:
        /*0060*/ 	.byte	0x04, 0x12
        /*0062*/ 	.short	(.L_17 - .L_16)
	.align		4
.L_16:
        /*0064*/ 	.word	index@(_Z18BinaryMatcherNaivePKmS0_mmPjPt)
        /*0068*/ 	.word	0x00000000
.L_17:


//--------------------- .nv.compat                --------------------------
	.section	.nv.compat,"",@"SHT_CUDA_COMPAT_INFO"
	.align	4
        /*0000*/ 	.byte	0x02, 0x09, 0x00, 0x00, 0x02, 0x02, 0x01, 0x00, 0x02, 0x05, 0x05, 0x00, 0x03, 0x07, 0x01, 0x01
        /*0010*/ 	.byte	0x02, 0x03, 0x00, 0x00, 0x02, 0x06, 0x01, 0x00, 0x04, 0x0b, 0x08, 0x00, 0x09, 0x00, 0x00, 0x00
        /*0020*/ 	.byte	0x00, 0x00, 0x00, 0x00


//--------------------- .nv.info._Z31BinaryMatcherWithSharedMem64BitPKmS0_mmPjPt --------------------------
	.section	.nv.info._Z31BinaryMatcherWithSharedMem64BitPKmS0_mmPjPt,"",@"SHT_CUDA_INFO"
	.sectionflags	@""
	.align	4


	//----- nvinfo : EIATTR_CUDA_API_VERSION
	.align		4
        /*0000*/ 	.byte	0x04, 0x37
        /*0002*/ 	.short	(.L_19 - .L_18)
.L_18:
        /*0004*/ 	.word	0x00000082


	//----- nvinfo : EIATTR_KPARAM_INFO
	.align		4
.L_19:
        /*0008*/ 	.byte	0x04, 0x17
        /*000a*/ 	.short	(.L_21 - .L_20)
.L_20:
        /*000c*/ 	.word	0x00000000
        /*0010*/ 	.short	0x0005
        /*0012*/ 	.short	0x0028
        /*0014*/ 	.byte	0x00, 0xf5, 0x21, 0x00


	//----- nvinfo : EIATTR_KPARAM_INFO
	.align		4
.L_21:
        /*0018*/ 	.byte	0x04, 0x17
        /*001a*/ 	.short	(.L_23 - .L_22)
.L_22:
        /*001c*/ 	.word	0x00000000
        /*0020*/ 	.short	0x0004
        /*0022*/ 	.short	0x0020
        /*0024*/ 	.byte	0x00, 0xf5, 0x21, 0x00


	//----- nvinfo : EIATTR_KPARAM_INFO
	.align		4
.L_23:
        /*0028*/ 	.byte	0x04, 0x17
        /*002a*/ 	.short	(.L_25 - .L_24)
.L_24:
        /*002c*/ 	.word	0x00000000
        /*0030*/ 	.short	0x0003
        /*0032*/ 	.short	0x0018
        /*0034*/ 	.byte	0x00, 0xf0, 0x21, 0x00


	//----- nvinfo : EIATTR_KPARAM_INFO
	.align		4
.L_25:
        /*0038*/ 	.byte	0x04, 0x17
        /*003a*/ 	.short	(.L_27 - .L_26)
.L_26:
        /*003c*/ 	.word	0x00000000
        /*0040*/ 	.short	0x0002
        /*0042*/ 	.short	0x0010
        /*0044*/ 	.byte	0x00, 0xf0, 0x21, 0x00


	//----- nvinfo : EIATTR_KPARAM_INFO
	.align		4
.L_27:
        /*0048*/ 	.byte	0x04, 0x17
        /*004a*/ 	.short	(.L_29 - .L_28)
.L_28:
        /*004c*/ 	.word	0x00000000
        /*0050*/ 	.short	0x0001
        /*0052*/ 	.short	0x0008
        /*0054*/ 	.byte	0x00, 0xf5, 0x21, 0x00


	//----- nvinfo : EIATTR_KPARAM_INFO
	.align		4
.L_29:
        /*0058*/ 	.byte	0x04, 0x17
        /*005a*/ 	.short	(.L_31 - .L_30)
.L_30:
        /*005c*/ 	.word	0x00000000
        /*0060*/ 	.short	0x0000
        /*0062*/ 	.short	0x0000
        /*0064*/ 	.byte	0x00, 0xf5, 0x21, 0x00


	//----- nvinfo : EIATTR_SPARSE_MMA_MASK
	.align		4
.L_31:
        /*0068*/ 	.byte	0x03, 0x50
        /*006a*/ 	.short	0x0000


	//----- nvinfo : EIATTR_MAXREG_COUNT
	.align		4
        /*006c*/ 	.byte	0x03, 0x1b
        /*006e*/ 	.short	0x00ff


	//----- nvinfo : EIATTR_NUM_BARRIERS
	.align		4
        /*0070*/ 	.byte	0x02, 0x4c
        /*0072*/ 	.byte	0x01
	.zero		1


	//----- nvinfo : EIATTR_MERCURY_ISA_VERSION
	.align		4
        /*0074*/ 	.byte	0x03, 0x5f
        /*0076*/ 	.short	0x0101


	//----- nvinfo : EIATTR_VRC_CTA_INIT_COUNT
	.align		4
        /*0078*/ 	.byte	0x02, 0x4a
	.zero		1
	.zero		1


	//----- nvinfo : EIATTR_EXIT_INSTR_OFFSETS
	.align		4
        /*007c*/ 	.byte	0x04, 0x1c
        /*007e*/ 	.short	(.L_33 - .L_32)


	//   ....[0]....
.L_32:
        /*0080*/ 	.word	0x00000090


	//   ....[1]....
        /*0084*/ 	.word	0x00000b00


	//----- nvinfo : EIATTR_CBANK_PARAM_SIZE
	.align		4
.L_33:
        /*0088*/ 	.byte	0x03, 0x19
        /*008a*/ 	.short	0x0030


	//----- nvinfo : EIATTR_PARAM_CBANK
	.align		4
        /*008c*/ 	.byte	0x04, 0x0a
        /*008e*/ 	.short	(.L_35 - .L_34)
	.align		4
.L_34:
        /*0090*/ 	.word	index@(.nv.constant0._Z31BinaryMatcherWithSharedMem64BitPKmS0_mmPjPt)
        /*0094*/ 	.short	0x0380
        /*0096*/ 	.short	0x0030


	//----- nvinfo : EIATTR_SW_WAR
	.align		4
.L_35:
        /*0098*/ 	.byte	0x04, 0x36
        /*009a*/ 	.short	(.L_37 - .L_36)
.L_36:
        /*009c*/ 	.word	0x00000008
.L_37:


//--------------------- .nv.info._Z26BinaryMatcherWithSharedMemPKjS0_mmPjPt --------------------------
	.section	.nv.info._Z26BinaryMatcherWithSharedMemPKjS0_mmPjPt,"",@"SHT_CUDA_INFO"
	.sectionflags	@""
	.align	4


	//----- nvinfo : EIATTR_CUDA_API_VERSION
	.align		4
        /*0000*/ 	.byte	0x04, 0x37
        /*0002*/ 	.short	(.L_39 - .L_38)
.L_38:
        /*0004*/ 	.word	0x00000082


	//----- nvinfo : EIATTR_KPARAM_INFO
	.align		4
.L_39:
        /*0008*/ 	.byte	0x04, 0x17
        /*000a*/ 	.short	(.L_41 - .L_40)
.L_40:
        /*000c*/ 	.word	0x00000000
        /*0010*/ 	.short	0x0005
        /*0012*/ 	.short	0x0028
        /*0014*/ 	.byte	0x00, 0xf5, 0x21, 0x00


	//----- nvinfo : EIATTR_KPARAM_INFO
	.align		4
.L_41:
        /*0018*/ 	.byte	0x04, 0x17
        /*001a*/ 	.short	(.L_43 - .L_42)
.L_42:
        /*001c*/ 	.word	0x00000000
        /*0020*/ 	.short	0x0004
        /*0022*/ 	.short	0x0020
        /*0024*/ 	.byte	0x00, 0xf5, 0x21, 0x00


	//----- nvinfo : EIATTR_KPARAM_INFO
	.align		4
.L_43:
        /*0028*/ 	.byte	0x04, 0x17
        /*002a*/ 	.short	(.L_45 - .L_44)
.L_44:
        /*002c*/ 	.word	0x00000000
        /*0030*/ 	.short	0x0003
        /*0032*/ 	.short	0x0018
        /*0034*/ 	.byte	0x00, 0xf0, 0x21, 0x00


	//----- nvinfo : EIATTR_KPARAM_INFO
	.align		4
.L_45:
        /*0038*/ 	.byte	0x04, 0x17
        /*003a*/ 	.short	(.L_47 - .L_46)
.L_46:
        /*003c*/ 	.word	0x00000000
        /*0040*/ 	.short	0x0002
        /*0042*/ 	.short	0x0010
        /*0044*/ 	.byte	0x00, 0xf0, 0x21, 0x00


	//----- nvinfo : EIATTR_KPARAM_INFO
	.align		4
.L_47:
        /*0048*/ 	.byte	0x04, 0x17
        /*004a*/ 	.short	(.L_49 - .L_48)
.L_48:
        /*004c*/ 	.word	0x00000000
        /*0050*/ 	.short	0x0001
        /*0052*/ 	.short	0x0008
        /*0054*/ 	.byte	0x00, 0xf5, 0x21, 0x00


	//----- nvinfo : EIATTR_KPARAM_INFO
	.align		4
.L_49:
        /*0058*/ 	.byte	0x04, 0x17
        /*005a*/ 	.short	(.L_51 - .L_50)
.L_50:
        /*005c*/ 	.word	0x00000000
        /*0060*/ 	.short	0x0000
        /*0062*/ 	.short	0x0000
        /*0064*/ 	.byte	0x00, 0xf5, 0x21, 0x00


	//----- nvinfo : EIATTR_SPARSE_MMA_MASK
	.align		4
.L_51:
        /*0068*/ 	.byte	0x03, 0x50
        /*006a*/ 	.short	0x0000


	//----- nvinfo : EIATTR_MAXREG_COUNT
	.align		4
        /*006c*/ 	.byte	0x03, 0x1b
        /*006e*/ 	.short	0x00ff


	//----- nvinfo : EIATTR_NUM_BARRIERS
	.align		4
        /*0070*/ 	.byte	0x02, 0x4c
        /*0072*/ 	.byte	0x01
	.zero		1


	//----- nvinfo : EIATTR_MERCURY_ISA_VERSION
	.align		4
        /*0074*/ 	.byte	0x03, 0x5f
        /*0076*/ 	.short	0x0101


	//----- nvinfo : EIATTR_VRC_CTA_INIT_COUNT
	.align		4
        /*0078*/ 	.byte	0x02, 0x4a
	.zero		1
	.zero		1


	//----- nvinfo : EIATTR_EXIT_INSTR_OFFSETS
	.align		4
        /*007c*/ 	.byte	0x04, 0x1c
        /*007e*/ 	.short	(.L_53 - .L_52)


	//   ....[0]....
.L_52:
        /*0080*/ 	.word	0x00000090


	//   ....[1]....
        /*0084*/ 	.word	0x00000900


	//----- nvinfo : EIATTR_CBANK_PARAM_SIZE
	.align		4
.L_53:
        /*0088*/ 	.byte	0x03, 0x19
        /*008a*/ 	.short	0x0030


	//----- nvinfo : EIATTR_PARAM_CBANK
	.align		4
        /*008c*/ 	.byte	0x04, 0x0a
        /*008e*/ 	.short	(.L_55 - .L_54)
	.align		4
.L_54:
        /*0090*/ 	.word	index@(.nv.constant0._Z26BinaryMatcherWithSharedMemPKjS0_mmPjPt)
        /*0094*/ 	.short	0x0380
        /*0096*/ 	.short	0x0030


	//----- nvinfo : EIATTR_SW_WAR
	.align		4
.L_55:
        /*0098*/ 	.byte	0x04, 0x36
        /*009a*/ 	.short	(.L_57 - .L_56)
.L_56:
        /*009c*/ 	.word	0x00000008
.L_57:


//--------------------- .nv.info._Z18BinaryMatcherNaivePKmS0_mmPjPt --------------------------
	.section	.nv.info._Z18BinaryMatcherNaivePKmS0_mmPjPt,"",@"SHT_CUDA_INFO"
	.sectionflags	@""
	.align	4


	//----- nvinfo : EIATTR_CUDA_API_VERSION
	.align		4
        /*0000*/ 	.byte	0x04, 0x37
        /*0002*/ 	.short	(.L_59 - .L_58)
.L_58:
        /*0004*/ 	.word	0x00000082


	//----- nvinfo : EIATTR_KPARAM_INFO
	.align		4
.L_59:
        /*0008*/ 	.byte	0x04, 0x17
        /*000a*/ 	.short	(.L_61 - .L_60)
.L_60:
        /*000c*/ 	.word	0x00000000
        /*0010*/ 	.short	0x0005
        /*0012*/ 	.short	0x0028
        /*0014*/ 	.byte	0x00, 0xf5, 0x21, 0x00


	//----- nvinfo : EIATTR_KPARAM_INFO
	.align		4
.L_61:
        /*0018*/ 	.byte	0x04, 0x17
        /*001a*/ 	.short	(.L_63 - .L_62)
.L_62:
        /*001c*/ 	.word	0x00000000
        /*0020*/ 	.short	0x0004
        /*0022*/ 	.short	0x0020
        /*0024*/ 	.byte	0x00, 0xf5, 0x21, 0x00


	//----- nvinfo : EIATTR_KPARAM_INFO
	.align		4
.L_63:
        /*0028*/ 	.byte	0x04, 0x17
        /*002a*/ 	.short	(.L_65 - .L_64)
.L_64:
        /*002c*/ 	.word	0x00000000
        /*0030*/ 	.short	0x0003
        /*0032*/ 	.short	0x0018
        /*0034*/ 	.byte	0x00, 0xf0, 0x21, 0x00


	//----- nvinfo : EIATTR_KPARAM_INFO
	.align		4
.L_65:
        /*0038*/ 	.byte	0x04, 0x17
        /*003a*/ 	.short	(.L_67 - .L_66)
.L_66:
        /*003c*/ 	.word	0x00000000
        /*0040*/ 	.short	0x0002
        /*0042*/ 	.short	0x0010
        /*0044*/ 	.byte	0x00, 0xf0, 0x21, 0x00


	//----- nvinfo : EIATTR_KPARAM_INFO
	.align		4
.L_67:
        /*0048*/ 	.byte	0x04, 0x17
        /*004a*/ 	.short	(.L_69 - .L_68)
.L_68:
        /*004c*/ 	.word	0x00000000
        /*0050*/ 	.short	0x0001
        /*0052*/ 	.short	0x0008
        /*0054*/ 	.byte	0x00, 0xf5, 0x21, 0x00


	//----- nvinfo : EIATTR_KPARAM_INFO
	.align		4
.L_69:
        /*0058*/ 	.byte	0x04, 0x17
        /*005a*/ 	.short	(.L_71 - .L_70)
.L_70:
        /*005c*/ 	.word	0x00000000
        /*0060*/ 	.short	0x0000
        /*0062*/ 	.short	0x0000
        /*0064*/ 	.byte	0x00, 0xf5, 0x21, 0x00


	//----- nvinfo : EIATTR_SPARSE_MMA_MASK
	.align		4
.L_71:
        /*0068*/ 	.byte	0x03, 0x50
        /*006a*/ 	.short	0x0000


	//----- nvinfo : EIATTR_MAXREG_COUNT
	.align		4
        /*006c*/ 	.byte	0x03, 0x1b
        /*006e*/ 	.short	0x00ff


	//----- nvinfo : EIATTR_MERCURY_ISA_VERSION
	.align		4
        /*0070*/ 	.byte	0x03, 0x5f
        /*0072*/ 	.short	0x0101


	//----- nvinfo : EIATTR_VRC_CTA_INIT_COUNT
	.align		4
        /*0074*/ 	.byte	0x02, 0x4a
	.zero		1
	.zero		1


	//----- nvinfo : EIATTR_EXIT_INSTR_OFFSETS
	.align		4
        /*0078*/ 	.byte	0x04, 0x1c
        /*007a*/ 	.short	(.L_73 - .L_72)


	//   ....[0]....
.L_72:
        /*007c*/ 	.word	0x00000090


	//   ....[1]....
        /*0080*/ 	.word	0x00000e00


	//----- nvinfo : EIATTR_CBANK_PARAM_SIZE
	.align		4
.L_73:
        /*0084*/ 	.byte	0x03, 0x19
        /*0086*/ 	.short	0x0030


	//----- nvinfo : EIATTR_PARAM_CBANK
	.align		4
        /*0088*/ 	.byte	0x04, 0x0a
        /*008a*/ 	.short	(.L_75 - .L_74)
	.align		4
.L_74:
        /*008c*/ 	.word	index@(.nv.constant0._Z18BinaryMatcherNaivePKmS0_mmPjPt)
        /*0090*/ 	.short	0x0380
        /*0092*/ 	.short	0x0030


	//----- nvinfo : EIATTR_SW_WAR
	.align		4
.L_75:
        /*0094*/ 	.byte	0x04, 0x36
        /*0096*/ 	.short	(.L_77 - .L_76)
.L_76:
        /*0098*/ 	.word	0x00000008
.L_77:


//--------------------- .nv.callgraph             --------------------------
	.section	.nv.callgraph,"",@"SHT_CUDA_CALLGRAPH"
	.align	4
	.sectionentsize	8
	.align		4
        /*0000*/ 	.word	0x00000000
	.align		4
        /*0004*/ 	.word	0xffffffff
	.align		4
        /*0008*/ 	.word	0x00000000
	.align		4
        /*000c*/ 	.word	0xfffffffe
	.align		4
        /*0010*/ 	.word	0x00000000
	.align		4
        /*0014*/ 	.word	0xfffffffd
	.align		4
        /*0018*/ 	.word	0x00000000
	.align		4
        /*001c*/ 	.word	0xfffffffc


//--------------------- .text._Z31BinaryMatcherWithSharedMem64BitPKmS0_mmPjPt --------------------------
	.section	.text._Z31BinaryMatcherWithSharedMem64BitPKmS0_mmPjPt,"ax",@progbits
	.align	128
        .global         _Z31BinaryMatcherWithSharedMem64BitPKmS0_mmPjPt
        .type           _Z31BinaryMatcherWithSharedMem64BitPKmS0_mmPjPt,@function
        .size           _Z31BinaryMatcherWithSharedMem64BitPKmS0_mmPjPt,(.L_x_12 - _Z31BinaryMatcherWithSharedMem64BitPKmS0_mmPjPt)
        .other          _Z31BinaryMatcherWithSharedMem64BitPKmS0_mmPjPt,@"STO_CUDA_ENTRY STV_DEFAULT"
_Z31BinaryMatcherWithSharedMem64BitPKmS0_mmPjPt:
.text._Z31BinaryMatcherWithSharedMem64BitPKmS0_mmPjPt:
[----:B------:R-:W-:Y:S01]  /*0000*/  LDC R1, c[0x0][0x37c] ;  /* 0x0000df00ff017b82 */ /* 0x000fe20000000800 */
[----:B------:R-:W0:Y:S01]  /*0010*/  S2R R3, SR_CTAID.X ;  /* 0x0000000000037919 */ /* 0x000e220000002500 */
[----:B------:R-:W0:Y:S01]  /*0020*/  LDCU UR4, c[0x0][0x360] ;  /* 0x00006c00ff0477ac */ /* 0x000e220008000800 */
[----:B------:R-:W0:Y:S01]  /*0030*/  S2R R0, SR_TID.X ;  /* 0x0000000000007919 */ /* 0x000e220000002100 */
[----:B------:R-:W1:Y:S01]  /*0040*/  LDCU.64 UR6, c[0x0][0x390] ;  /* 0x00007200ff0677ac */ /* 0x000e620008000a00 */
[----:B0-----:R-:W-:-:S05]  /*0050*/  IMAD R16, R3, UR4, R0 ;  /* 0x0000000403107c24 */ /* 0x001fca000f8e0200 */
[----:B-1----:R-:W-:Y:S02]  /*0060*/  ISETP.GE.U32.AND P0, PT, R16, UR6, PT ;  /* 0x0000000610007c0c */ /* 0x002fe4000bf06070 */
[----:B------:R-:W-:-:S04]  /*0070*/  SHF.R.S32.HI R2, RZ, 0x1f, R16 ;  /* 0x0000001fff027819 */ /* 0x000fc80000011410 */
[----:B------:R-:W-:-:S13]  /*0080*/  ISETP.GE.U32.AND.EX P0, PT, R2, UR7, PT, P0 ;  /* 0x0000000702007c0c */ /* 0x000fda000bf06100 */
[----:B------:R-:W-:Y:S05]  /*0090*/  @P0 EXIT ;  /* 0x000000000000094d */ /* 0x000fea0003800000 */
[----:B------:R-:W0:Y:S01]  /*00a0*/  LDCU.64 UR4, c[0x0][0x398] ;  /* 0x00007300ff0477ac */ /* 0x000e220008000a00 */
[----:B------:R-:W-:Y:S02]  /*00b0*/  IMAD.MOV.U32 R3, RZ, RZ, 0x201 ;  /* 0x00000201ff037424 */ /* 0x000fe400078e00ff */
[----:B------:R-:W-:Y:S01]  /*00c0*/  IMAD.MOV.U32 R2, RZ, RZ, RZ ;  /* 0x000000ffff027224 */ /* 0x000fe200078e00ff */
[----:B------:R-:W1:Y:S01]  /*00d0*/  LDCU.64 UR6, c[0x0][0x358] ;  /* 0x00006b00ff0677ac */ /* 0x000e620008000a00 */
[----:B0-----:R-:W-:-:S04]  /*00e0*/  UISETP.NE.U32.AND UP0, UPT, UR4, URZ, UPT ;  /* 0x000000ff0400728c */ /* 0x001fc8000bf05070 */
[----:B------:R-:W-:-:S09]  /*00f0*/  UISETP.NE.AND.EX UP0, UPT, UR5, URZ, UPT, UP0 ;  /* 0x000000ff0500728c */ /* 0x000fd2000bf05300 */
[----:B-1----:R-:W-:Y:S05]  /*0100*/  BRA.U !UP0, `(.L_x_0) ;  /* 0x00000009085c7547 */ /* 0x002fea000b800000 */
[----:B------:R-:W0:Y:S01]  /*0110*/  LDC.64 R8, c[0x0][0x380] ;  /* 0x0000e000ff087b82 */ /* 0x000e220000000a00 */
[----:B------:R-:W-:-:S04]  /*0120*/  IMAD.SHL.U32 R3, R16, 0x8, RZ ;  /* 0x0000000810037824 */ /* 0x000fc800078e00ff */
[----:B0-----:R-:W-:-:S05]  /*0130*/  IMAD.WIDE R8, R3, 0x8, R8 ;  /* 0x0000000803087825 */ /* 0x001fca00078e0208 */
[----:B------:R0:W5:Y:S04]  /*0140*/  LDG.E.64.CONSTANT R36, desc[UR6][R8.64] ;  /* 0x0000000608247981 */ /* 0x000168000c1e9b00 */
[----:B------:R0:W5:Y:S04]  /*0150*/  LDG.E.64.CONSTANT R34, desc[UR6][R8.64+0x8] ;  /* 0x0000080608227981 */ /* 0x000168000c1e9b00 */
[----:B------:R0:W5:Y:S04]  /*0160*/  LDG.E.64.CONSTANT R32, desc[UR6][R8.64+0x10] ;  /* 0x0000100608207981 */ /* 0x000168000c1e9b00 */
[----:B------:R0:W5:Y:S04]  /*0170*/  LDG.E.64.CONSTANT R30, desc[UR6][R8.64+0x18] ;  /* 0x00001806081e7981 */ /* 0x000168000c1e9b00 */
[----:B------:R0:W5:Y:S04]  /*0180*/  LDG.E.64.CONSTANT R28, desc[UR6][R8.64+0x20] ;  /* 0x00002006081c7981 */ /* 0x000168000c1e9b00 */
[----:B------:R0:W5:Y:S04]  /*0190*/  LDG.E.64.CONSTANT R26, desc[UR6][R8.64+0x28] ;  /* 0x00002806081a7981 */ /* 0x000168000c1e9b00 */
[----:B------:R0:W5:Y:S04]  /*01a0*/  LDG.E.64.CONSTANT R24, desc[UR6][R8.64+0x30] ;  /* 0x0000300608187981 */ /* 0x000168000c1e9b00 */
[----:B------:R0:W5:Y:S01]  /*01b0*/  LDG.E.64.CONSTANT R18, desc[UR6][R8.64+0x38] ;  /* 0x0000380608127981 */ /* 0x000162000c1e9b00 */
[----:B------:R-:W1:Y:S01]  /*01c0*/  S2UR UR5, SR_CgaCtaId ;  /* 0x00000000000579c3 */ /* 0x000e620000008800 */
[----:B------:R-:W-:Y:S01]  /*01d0*/  UMOV UR4, 0x400 ;  /* 0x0000040000047882 */ /* 0x000fe20000000000 */
[----:B------:R-:W-:-:S02]  /*01e0*/  IMAD.MOV.U32 R7, RZ, RZ, 0x201 ;  /* 0x00000201ff077424 */ /* 0x000fc400078e00ff */
[----:B------:R-:W-:Y:S01]  /*01f0*/  IMAD.MOV.U32 R2, RZ, RZ, RZ ;  /* 0x000000ffff027224 */ /* 0x000fe200078e00ff */
[----:B-1----:R-:W-:-:S03]  /*0200*/  ULEA UR4, UR5, UR4, 0x18 ;  /* 0x0000000405047291 */ /* 0x002fc6000f8ec0ff */
[----:B------:R-:W-:-:S03]  /*0210*/  UMOV UR5, URZ ;  /* 0x000000ff00057c82 */ /* 0x000fc60008000000 */
[----:B------:R-:W-:Y:S01]  /*0220*/  LEA R4, R0, UR4, 0x6 ;  /* 0x0000000400047c11 */ /* 0x000fe2000f8e30ff */
[----:B0-----:R-:W-:-:S06]  /*0230*/  UMOV UR4, URZ ;  /* 0x000000ff00047c82 */ /* 0x001fcc0008000000 */
.L_x_2:
[----:B------:R-:W0:Y:S01]  /*0240*/  LDCU.64 UR8, c[0x0][0x388] ;  /* 0x00007100ff0877ac */ /* 0x000e220008000a00 */
[----:B------:R-:W-:-:S05]  /*0250*/  IADD3 R3, P0, PT, R0, UR4, RZ ;  /* 0x0000000400037c10 */ /* 0x000fca000ff1e0ff */
[----:B------:R-:W-:Y:S01]  /*0260*/  IMAD.X R6, RZ, RZ, UR5, P0 ;  /* 0x00000005ff067e24 */ /* 0x000fe200080e06ff */
[----:B0-----:R-:W-:-:S04]  /*0270*/  LEA R22, P0, R3, UR8, 0x6 ;  /* 0x0000000803167c11 */ /* 0x001fc8000f8030ff */
[----:B------:R-:W-:-:S05]  /*0280*/  LEA.HI.X R23, R3, UR9, R6, 0x6, P0 ;  /* 0x0000000903177c11 */ /* 0x000fca00080f3406 */
[----:B------:R-:W2:Y:S04]  /*0290*/  LDG.E.64.CONSTANT R12, desc[UR6][R22.64] ;  /* 0x00000006160c7981 */ /* 0x000ea8000c1e9b00 */
[----:B------:R-:W2:Y:S04]  /*02a0*/  LDG.E.64.CONSTANT R14, desc[UR6][R22.64+0x8] ;  /* 0x00000806160e7981 */ /* 0x000ea8000c1e9b00 */
[----:B------:R-:W3:Y:S04]  /*02b0*/  LDG.E.64.CONSTANT R8, desc[UR6][R22.64+0x10] ;  /* 0x0000100616087981 */ /* 0x000ee8000c1e9b00 */
[----:B------:R-:W3:Y:S04]  /*02c0*/  LDG.E.64.CONSTANT R10, desc[UR6][R22.64+0x18] ;  /* 0x00001806160a7981 */ /* 0x000ee8000c1e9b00 */
[----:B------:R-:W4:Y:S04]  /*02d0*/  LDG.E.64.CONSTANT R20, desc[UR6][R22.64+0x30] ;  /* 0x0000300616147981 */ /* 0x000f28000c1e9b00 */
[----:B--2---:R0:W-:Y:S04]  /*02e0*/  STS.128 [R4], R12 ;  /* 0x0000000c04007388 */ /* 0x0041e80000000c00 */
[----:B0-----:R-:W2:Y:S04]  /*02f0*/  LDG.E.64.CONSTANT R12, desc[UR6][R22.64+0x20] ;  /* 0x00002006160c7981 */ /* 0x001ea8000c1e9b00 */
[----:B------:R-:W2:Y:S04]  /*0300*/  LDG.E.64.CONSTANT R14, desc[UR6][R22.64+0x28] ;  /* 0x00002806160e7981 */ /* 0x000ea8000c1e9b00 */
[----:B------:R-:W4:Y:S01]  /*0310*/  LDG.E.64.CONSTANT R22, desc[UR6][R22.64+0x38] ;  /* 0x0000380616167981 */ /* 0x000f22000c1e9b00 */
[----:B------:R-:W0:Y:S03]  /*0320*/  S2R R5, SR_CgaCtaId ;  /* 0x0000000000057919 */ /* 0x000e260000008800 */
[----:B---3--:R1:W-:Y:S01]  /*0330*/  STS.128 [R4+0x10], R8 ;  /* 0x0000100804007388 */ /* 0x0083e20000000c00 */
[----:B------:R-:W-:Y:S01]  /*0340*/  MOV R6, 0x400 ;  /* 0x0000040000067802 */ /* 0x000fe20000000f00 */
[----:B------:R-:W-:-:S03]  /*0350*/  IMAD.MOV.U32 R3, RZ, RZ, RZ ;  /* 0x000000ffff037224 */ /* 0x000fc600078e00ff */
[----:B0-----:R-:W-:Y:S01]  /*0360*/  LEA R6, R5, R6, 0x18 ;  /* 0x0000000605067211 */ /* 0x001fe200078ec0ff */
[----:B------:R-:W-:Y:S01]  /*0370*/  IMAD.MOV.U32 R5, RZ, RZ, RZ ;  /* 0x000000ffff057224 */ /* 0x000fe200078e00ff */
[----:B--2---:R1:W-:Y:S04]  /*0380*/  STS.128 [R4+0x20], R12 ;  /* 0x0000200c04007388 */ /* 0x0043e80000000c00 */
[----:B----4-:R1:W-:Y:S01]  /*0390*/  STS.128 [R4+0x30], R20 ;  /* 0x0000301404007388 */ /* 0x0103e20000000c00 */
[----:B------:R-:W-:Y:S06]  /*03a0*/  BAR.SYNC.DEFER_BLOCKING 0x0 ;  /* 0x0000000000007b1d */ /* 0x000fec0000010000 */
.L_x_1:
[----:B------:R-:W-:Y:S01]  /*03b0*/  IMAD R17, R3, 0x40, R6 ;  /* 0x0000004003117824 */ /* 0x000fe200078e0206 */
[----:B------:R-:W-:-:S04]  /*03c0*/  LOP3.LUT R7, R7, 0xffff, RZ, 0xc0, !PT ;  /* 0x0000ffff07077812 */ /* 0x000fc800078ec0ff */
[----:B-1----:R-:W0:Y:S04]  /*03d0*/  LDS.128 R8, [R17] ;  /* 0x0000000011087984 */ /* 0x002e280000000c00 */
[----:B------:R-:W1:Y:S01]  /*03e0*/  LDS.128 R12, [R17+0x10] ;  /* 0x00001000110c7984 */ /* 0x000e620000000c00 */
[----:B0----5:R-:W-:Y:S02]  /*03f0*/  LOP3.LUT R8, R8, R36, RZ, 0x3c, !PT ;  /* 0x0000002408087212 */ /* 0x021fe400078e3cff */
[----:B------:R-:W-:Y:S02]  /*0400*/  LOP3.LUT R9, R9, R37, RZ, 0x3c, !PT ;  /* 0x0000002509097212 */ /* 0x000fe400078e3cff */
[----:B------:R-:W-:Y:S02]  /*0410*/  LOP3.LUT R21, R10, R34, RZ, 0x3c, !PT ;  /* 0x000000220a157212 */ /* 0x000fe400078e3cff */
[----:B------:R-:W-:Y:S01]  /*0420*/  POPC R8, R8 ;  /* 0x0000000800087309 */ /* 0x000fe20000000000 */
[----:B------:R-:W-:-:S02]  /*0430*/  LOP3.LUT R10, R11, R35, RZ, 0x3c, !PT ;  /* 0x000000230b0a7212 */ /* 0x000fc400078e3cff */
[----:B-1----:R-:W-:Y:S02]  /*0440*/  LOP3.LUT R23, R12, R32, RZ, 0x3c, !PT ;  /* 0x000000200c177212 */ /* 0x002fe400078e3cff */
[----:B------:R-:W-:Y:S02]  /*0450*/  LOP3.LUT R22, R13, R33, RZ, 0x3c, !PT ;  /* 0x000000210d167212 */ /* 0x000fe400078e3cff */
[----:B------:R-:W-:Y:S01]  /*0460*/  LOP3.LUT R13, R14, R30, RZ, 0x3c, !PT ;  /* 0x0000001e0e0d7212 */ /* 0x000fe200078e3cff */
[----:B------:R-:W0:Y:S01]  /*0470*/  POPC R9, R9 ;  /* 0x0000000900097309 */ /* 0x000e220000000000 */
[----:B------:R-:W-:-:S07]  /*0480*/  LOP3.LUT R15, R15, R31, RZ, 0x3c, !PT ;  /* 0x0000001f0f0f7212 */ /* 0x000fce00078e3cff */
[----:B------:R-:W-:Y:S01]  /*0490*/  POPC R21, R21 ;  /* 0x0000001500157309 */ /* 0x000fe20000000000 */
[----:B0-----:R-:W-:-:S07]  /*04a0*/  IMAD.IADD R8, R8, 0x1, R9 ;  /* 0x0000000108087824 */ /* 0x001fce00078e0209 */
[----:B------:R-:W0:Y:S08]  /*04b0*/  POPC R20, R10 ;  /* 0x0000000a00147309 */ /* 0x000e300000000000 */
[----:B------:R-:W-:Y:S01]  /*04c0*/  POPC R23, R23 ;  /* 0x0000001700177309 */ /* 0x000fe20000000000 */
[----:B0-----:R-:W-:-:S07]  /*04d0*/  IADD3 R20, PT, PT, R8, R21, R20 ;  /* 0x0000001508147210 */ /* 0x001fce0007ffe014 */
[----:B------:R-:W0:Y:S01]  /*04e0*/  POPC R12, R22 ;  /* 0x00000016000c7309 */ /* 0x000e220000000000 */
[----:B------:R-:W1:Y:S07]  /*04f0*/  LDS.128 R8, [R17+0x20] ;  /* 0x0000200011087984 */ /* 0x000e6e0000000c00 */
[----:B------:R-:W-:Y:S01]  /*0500*/  POPC R13, R13 ;  /* 0x0000000d000d7309 */ /* 0x000fe20000000000 */
[----:B0-----:R-:W-:-:S07]  /*0510*/  IADD3 R12, PT, PT, R20, R23, R12 ;  /* 0x00000017140c7210 */ /* 0x001fce0007ffe00c */
[----:B------:R-:W0:Y:S02]  /*0520*/  POPC R14, R15 ;  /* 0x0000000f000e7309 */ /* 0x000e240000000000 */
[----:B0-----:R-:W-:Y:S02]  /*0530*/  IADD3 R12, PT, PT, R12, R13, R14 ;  /* 0x0000000d0c0c7210 */ /* 0x001fe40007ffe00e */
[----:B-1----:R-:W-:Y:S02]  /*0540*/  LOP3.LUT R21, R8, R28, RZ, 0x3c, !PT ;  /* 0x0000001c08157212 */ /* 0x002fe400078e3cff */
[----:B------:R-:W-:Y:S02]  /*0550*/  LOP3.LUT R14, R9, R29, RZ, 0x3c, !PT ;  /* 0x0000001d090e7212 */ /* 0x000fe400078e3cff */
[----:B------:R-:W-:Y:S02]  /*0560*/  LOP3.LUT R22, R10, R26, RZ, 0x3c, !PT ;  /* 0x0000001a0a167212 */ /* 0x000fe400078e3cff */
[----:B------:R-:W-:Y:S01]  /*0570*/  LOP3.LUT R15, R11, R27, RZ, 0x3c, !PT ;  /* 0x0000001b0b0f7212 */ /* 0x000fe200078e3cff */
[----:B------:R-:W-:Y:S01]  /*0580*/  POPC R21, R21 ;  /* 0x0000001500157309 */ /* 0x000fe20000000000 */
[----:B------:R-:W0:Y:S07]  /*0590*/  LDS.128 R8, [R17+0x30] ;  /* 0x0000300011087984 */ /* 0x000e2e0000000c00 */
[----:B------:R-:W1:Y:S08]  /*05a0*/  POPC R14, R14 ;  /* 0x0000000e000e7309 */ /* 0x000e700000000000 */
[----:B------:R-:W-:Y:S01]  /*05b0*/  POPC R13, R22 ;  /* 0x00000016000d7309 */ /* 0x000fe20000000000 */
[----:B-1----:R-:W-:-:S07]  /*05c0*/  IADD3 R12, PT, PT, R12, R21, R14 ;  /* 0x000000150c0c7210 */ /* 0x002fce0007ffe00e */
[----:B------:R-:W1:Y:S02]  /*05d0*/  POPC R20, R15 ;  /* 0x0000000f00147309 */ /* 0x000e640000000000 */
[----:B-1----:R-:W-:Y:S02]  /*05e0*/  IADD3 R20, PT, PT, R12, R13, R20 ;  /* 0x0000000d0c147210 */ /* 0x002fe40007ffe014 */
[----:B------:R-:W1:Y:S01]  /*05f0*/  LDS.128 R12, [R17+0x40] ;  /* 0x00004000110c7984 */ /* 0x000e620000000c00 */
[----:B0-----:R-:W-:Y:S02]  /*0600*/  LOP3.LUT R21, R8, R24, RZ, 0x3c, !PT ;  /* 0x0000001808157212 */ /* 0x001fe400078e3cff */
[----:B------:R-:W-:Y:S02]  /*0610*/  LOP3.LUT R22, R9, R25, RZ, 0x3c, !PT ;  /* 0x0000001909167212 */ /* 0x000fe400078e3cff */
[----:B------:R0:W-:Y:S08]  /*0620*/  POPC R9, R21 ;  /* 0x0000001500097309 */ /* 0x0001f00000000000 */
[----:B------:R2:W3:Y:S01]  /*0630*/  POPC R8, R22 ;  /* 0x0000001600087309 */ /* 0x0004e20000000000 */
[----:B0-----:R-:W-:-:S07]  /*0640*/  LOP3.LUT R21, R10, R18, RZ, 0x3c, !PT ;  /* 0x000000120a157212 */ /* 0x001fce00078e3cff */
[----:B------:R-:W-:Y:S01]  /*0650*/  POPC R21, R21 ;  /* 0x0000001500157309 */ /* 0x000fe20000000000 */
[----:B--2---:R-:W-:Y:S02]  /*0660*/  LOP3.LUT R22, R11, R19, RZ, 0x3c, !PT ;  /* 0x000000130b167212 */ /* 0x004fe400078e3cff */
[----:B---3--:R-:W-:-:S05]  /*0670*/  IADD3 R20, PT, PT, R20, R9, R8 ;  /* 0x0000000914147210 */ /* 0x008fca0007ffe008 */
[----:B------:R-:W0:Y:S01]  /*0680*/  POPC R22, R22 ;  /* 0x0000001600167309 */ /* 0x000e220000000000 */
[----:B-1----:R-:W-:Y:S02]  /*0690*/  LOP3.LUT R9, R13, R37, RZ, 0x3c, !PT ;  /* 0x000000250d097212 */ /* 0x002fe400078e3cff */
[----:B------:R-:W-:Y:S02]  /*06a0*/  LOP3.LUT R23, R12, R36, RZ, 0x3c, !PT ;  /* 0x000000240c177212 */ /* 0x000fe400078e3cff */
[----:B------:R-:W-:Y:S02]  /*06b0*/  LOP3.LUT R13, R14, R34, RZ, 0x3c, !PT ;  /* 0x000000220e0d7212 */ /* 0x000fe400078e3cff */
[----:B------:R-:W-:Y:S01]  /*06c0*/  LOP3.LUT R12, R15, R35, RZ, 0x3c, !PT ;  /* 0x000000230f0c7212 */ /* 0x000fe200078e3cff */
[----:B------:R-:W-:Y:S01]  /*06d0*/  POPC R8, R23 ;  /* 0x0000001700087309 */ /* 0x000fe20000000000 */
[----:B0-----:R-:W-:-:S04]  /*06e0*/  IADD3 R20, PT, PT, R20, R21, R22 ;  /* 0x0000001514147210 */ /* 0x001fc80007ffe016 */
[----:B------:R-:W-:-:S03]  /*06f0*/  ISETP.GE.U32.AND P2, PT, R20, R7, PT ;  /* 0x000000071400720c */ /* 0x000fc60003f46070 */
[----:B------:R-:W0:Y:S08]  /*0700*/  POPC R9, R9 ;  /* 0x0000000900097309 */ /* 0x000e300000000000 */
[----:B------:R-:W-:Y:S01]  /*0710*/  POPC R13, R13 ;  /* 0x0000000d000d7309 */ /* 0x000fe20000000000 */
[----:B0-----:R-:W-:-:S07]  /*0720*/  IMAD.IADD R8, R8, 0x1, R9 ;  /* 0x0000000108087824 */ /* 0x001fce00078e0209 */
[----:B------:R-:W0:Y:S02]  /*0730*/  POPC R12, R12 ;  /* 0x0000000c000c7309 */ /* 0x000e240000000000 */
[----:B0-----:R-:W-:Y:S02]  /*0740*/  IADD3 R8, PT, PT, R8, R13, R12 ;  /* 0x0000000d08087210 */ /* 0x001fe40007ffe00c */
[----:B------:R-:W0:Y:S02]  /*0750*/  LDS.128 R12, [R17+0x50] ;  /* 0x00005000110c7984 */ /* 0x000e240000000c00 */
[----:B0-----:R-:W-:Y:S02]  /*0760*/  LOP3.LUT R10, R13, R33, RZ, 0x3c, !PT ;  /* 0x000000210d0a7212 */ /* 0x001fe400078e3cff */
[----:B------:R-:W-:Y:S02]  /*0770*/  LOP3.LUT R23, R12, R32, RZ, 0x3c, !PT ;  /* 0x000000200c177212 */ /* 0x000fe400078e3cff */
[----:B------:R-:W-:-:S02]  /*0780*/  LOP3.LUT R14, R14, R30, RZ, 0x3c, !PT ;  /* 0x0000001e0e0e7212 */ /* 0x000fc400078e3cff */
[----:B------:R-:W-:Y:S01]  /*0790*/  POPC R9, R23 ;  /* 0x0000001700097309 */ /* 0x000fe20000000000 */
[----:B------:R-:W-:-:S07]  /*07a0*/  LOP3.LUT R15, R15, R31, RZ, 0x3c, !PT ;  /* 0x0000001f0f0f7212 */ /* 0x000fce00078e3cff */
[----:B------:R-:W0:Y:S08]  /*07b0*/  POPC R10, R10 ;  /* 0x0000000a000a7309 */ /* 0x000e300000000000 */
[----:B------:R-:W-:Y:S01]  /*07c0*/  POPC R11, R14 ;  /* 0x0000000e000b7309 */ /* 0x000fe20000000000 */
[----:B0-----:R-:W-:-:S07]  /*07d0*/  IADD3 R8, PT, PT, R8, R9, R10 ;  /* 0x0000000908087210 */ /* 0x001fce0007ffe00a */
[----:B------:R-:W0:Y:S02]  /*07e0*/  POPC R12, R15 ;  /* 0x0000000f000c7309 */ /* 0x000e240000000000 */
[----:B0-----:R-:W-:Y:S02]  /*07f0*/  IADD3 R12, PT, PT, R8, R11, R12 ;  /* 0x0000000b080c7210 */ /* 0x001fe40007ffe00c */
[----:B------:R-:W0:Y:S02]  /*0800*/  LDS.128 R8, [R17+0x60] ;  /* 0x0000600011087984 */ /* 0x000e240000000c00 */
[----:B0-----:R-:W-:Y:S02]  /*0810*/  LOP3.LUT R15, R8, R28, RZ, 0x3c, !PT ;  /* 0x0000001c080f7212 */ /* 0x001fe400078e3cff */
[----:B------:R-:W-:Y:S02]  /*0820*/  LOP3.LUT R8, R9, R29, RZ, 0x3c, !PT ;  /* 0x0000001d09087212 */ /* 0x000fe400078e3cff */
[----:B------:R-:W-:Y:S01]  /*0830*/  POPC R13, R15 ;  /* 0x0000000f000d7309 */ /* 0x000fe20000000000 */
[----:B------:R-:W-:-:S02]  /*0840*/  LOP3.LUT R23, R10, R26, RZ, 0x3c, !PT ;  /* 0x0000001a0a177212 */ /* 0x000fc400078e3cff */
[----:B------:R-:W-:-:S05]  /*0850*/  LOP3.LUT R14, R11, R27, RZ, 0x3c, !PT ;  /* 0x0000001b0b0e7212 */ /* 0x000fca00078e3cff */
[----:B------:R-:W0:Y:S08]  /*0860*/  POPC R8, R8 ;  /* 0x0000000800087309 */ /* 0x000e300000000000 */
[----:B------:R-:W-:Y:S01]  /*0870*/  POPC R14, R14 ;  /* 0x0000000e000e7309 */ /* 0x000fe20000000000 */
[----:B0-----:R-:W-:Y:S02]  /*0880*/  IADD3 R12, PT, PT, R12, R13, R8 ;  /* 0x0000000d0c0c7210 */ /* 0x001fe40007ffe008 */
[----:B------:R-:W0:Y:S05]  /*0890*/  LDS.128 R8, [R17+0x70] ;  /* 0x0000700011087984 */ /* 0x000e2a0000000c00 */
[----:B------:R-:W1:Y:S02]  /*08a0*/  POPC R13, R23 ;  /* 0x00000017000d7309 */ /* 0x000e640000000000 */
[----:B-1----:R-:W-:-:S02]  /*08b0*/  IADD3 R12, PT, PT, R12, R13, R14 ;  /* 0x0000000d0c0c7210 */ /* 0x002fc40007ffe00e */
[----:B0-----:R-:W-:Y:S02]  /*08c0*/  LOP3.LUT R13, R8, R24, RZ, 0x3c, !PT ;  /* 0x00000018080d7212 */ /* 0x001fe400078e3cff */
[----:B------:R-:W-:Y:S02]  /*08d0*/  LOP3.LUT R15, R9, R25, RZ, 0x3c, !PT ;  /* 0x00000019090f7212 */ /* 0x000fe400078e3cff */
[----:B------:R-:W-:Y:S02]  /*08e0*/  LOP3.LUT R14, R10, R18, RZ, 0x3c, !PT ;  /* 0x000000120a0e7212 */ /* 0x000fe400078e3cff */
[----:B------:R-:W-:Y:S01]  /*08f0*/  LOP3.LUT R10, R11, R19, RZ, 0x3c, !PT ;  /* 0x000000130b0a7212 */ /* 0x000fe200078e3cff */
[----:B------:R-:W-:Y:S08]  /*0900*/  POPC R13, R13 ;  /* 0x0000000d000d7309 */ /* 0x000ff00000000000 */
[----:B------:R-:W0:Y:S08]  /*0910*/  POPC R9, R15 ;  /* 0x0000000f00097309 */ /* 0x000e300000000000 */
[----:B------:R-:W-:Y:S01]  /*0920*/  POPC R8, R14 ;  /* 0x0000000e00087309 */ /* 0x000fe20000000000 */
[----:B0-----:R-:W-:-:S07]  /*0930*/  IADD3 R9, PT, PT, R12, R13, R9 ;  /* 0x0000000d0c097210 */ /* 0x001fce0007ffe009 */
[----:B------:R-:W0:Y:S02]  /*0940*/  POPC R10, R10 ;  /* 0x0000000a000a7309 */ /* 0x000e240000000000 */
[----:B0-----:R-:W-:Y:S01]  /*0950*/  IADD3 R11, PT, PT, R9, R8, R10 ;  /* 0x00000008090b7210 */ /* 0x001fe20007ffe00a */
[C---:B------:R-:W-:Y:S01]  /*0960*/  VIADD R9, R3.reuse, UR4 ;  /* 0x0000000403097c36 */ /* 0x040fe20008000000 */
[----:B------:R-:W-:Y:S02]  /*0970*/  IADD3 R3, P0, PT, R3, 0x2, RZ ;  /* 0x0000000203037810 */ /* 0x000fe40007f1e0ff */
[----:B------:R-:W-:Y:S02]  /*0980*/  VIMNMX.U32 R8, PT, PT, R20, R7, PT ;  /* 0x0000000714087248 */ /* 0x000fe40003fe0000 */
[----:B------:R-:W-:Y:S01]  /*0990*/  SEL R2, R9, R2, !P2 ;  /* 0x0000000209027207 */ /* 0x000fe20005000000 */
[----:B------:R-:W-:Y:S01]  /*09a0*/  IMAD.X R5, RZ, RZ, R5, P0 ;  /* 0x000000ffff057224 */ /* 0x000fe200000e0605 */
[----:B------:R-:W-:-:S02]  /*09b0*/  ISETP.NE.U32.AND P0, PT, R3, 0x20, PT ;  /* 0x000000200300780c */ /* 0x000fc40003f05070 */
[----:B------:R-:W-:Y:S02]  /*09c0*/  ISETP.GE.U32.AND P1, PT, R11, R8, PT ;  /* 0x000000080b00720c */ /* 0x000fe40003f26070 */
[----:B------:R-:W-:Y:S02]  /*09d0*/  ISETP.NE.AND.EX P0, PT, R5, RZ, PT, P0 ;  /* 0x000000ff0500720c */ /* 0x000fe40003f05300 */
[----:B------:R-:W-:-:S09]  /*09e0*/  VIMNMX.U32 R7, PT, PT, R8, R11, PT ;  /* 0x0000000b08077248 */ /* 0x000fd20003fe0000 */
[----:B------:R-:W-:Y:S02]  /*09f0*/  @!P1 VIADD R2, R9, 0x1 ;  /* 0x0000000109029836 */ /* 0x000fe40000000000 */
[----:B------:R-:W-:Y:S05]  /*0a00*/  @P0 BRA `(.L_x_1) ;  /* 0xfffffff800680947 */ /* 0x000fea000383ffff */
[----:B------:R-:W0:Y:S01]  /*0a10*/  LDCU.64 UR8, c[0x0][0x398] ;  /* 0x00007300ff0877ac */ /* 0x000e220008000a00 */
[----:B------:R-:W-:-:S04]  /*0a20*/  UIADD3 UR4, UP0, UPT, UR4, 0x20, URZ ;  /* 0x0000002004047890 */ /* 0x000fc8000ff1e0ff */
[----:B------:R-:W-:Y:S02]  /*0a30*/  UIADD3.X UR5, UPT, UPT, URZ, UR5, URZ, UP0, !UPT ;  /* 0x00000005ff057290 */ /* 0x000fe400087fe4ff */
[----:B0-----:R-:W-:-:S04]  /*0a40*/  UISETP.GE.U32.AND UP0, UPT, UR4, UR8, UPT ;  /* 0x000000080400728c */ /* 0x001fc8000bf06070 */
[----:B------:R-:W-:-:S09]  /*0a50*/  UISETP.GE.U32.AND.EX UP0, UPT, UR5, UR9, UPT, UP0 ;  /* 0x000000090500728c */ /* 0x000fd2000bf06100 */
[----:B------:R-:W-:Y:S05]  /*0a60*/  BRA.U !UP0, `(.L_x_2) ;  /* 0xfffffff508f47547 */ /* 0x000fea000b83ffff */
[----:B------:R-:W-:-:S07]  /*0a70*/  PRMT R3, R7, 0x7610, R3 ;  /* 0x0000761007037816 */ /* 0x000fce0000000003 */
.L_x_0:
[----:B------:R-:W0:Y:S01]  /*0a80*/  LDCU.128 UR8, c[0x0][0x3a0] ;  /* 0x00007400ff0877ac */ /* 0x000e220008000c00 */
[----:B------:R-:W-:Y:S02]  /*0a90*/  SHF.R.S32.HI R7, RZ, 0x1f, R16 ;  /* 0x0000001fff077819 */ /* 0x000fe40000011410 */
[C---:B0-----:R-:W-:Y:S02]  /*0aa0*/  LEA R4, P0, R16.reuse, UR8, 0x2 ;  /* 0x0000000810047c11 */ /* 0x041fe4000f8010ff */
[C---:B------:R-:W-:Y:S02]  /*0ab0*/  LEA R6, P1, R16.reuse, UR10, 0x1 ;  /* 0x0000000a10067c11 */ /* 0x040fe4000f8208ff */
[C-C-:B------:R-:W-:Y:S02]  /*0ac0*/  LEA.HI.X R5, R16.reuse, UR9, R7.reuse, 0x2, P0 ;  /* 0x0000000910057c11 */ /* 0x140fe400080f1407 */
[----:B------:R-:W-:-:S03]  /*0ad0*/  LEA.HI.X R7, R16, UR11, R7, 0x1, P1 ;  /* 0x0000000b10077c11 */ /* 0x000fc600088f0c07 */
[----:B------:R-:W-:Y:S04]  /*0ae0*/  STG.E desc[UR6][R4.64], R2 ;  /* 0x0000000204007986 */ /* 0x000fe8000c101906 */
[----:B------:R-:W-:Y:S01]  /*0af0*/  STG.E.U16 desc[UR6][R6.64], R3 ;  /* 0x0000000306007986 */ /* 0x000fe2000c101506 */
[----:B------:R-:W-:Y:S05]  /*0b00*/  EXIT ;  /* 0x000000000000794d */ /* 0x000fea0003800000 */
.L_x_3:
[----:B------:R-:W-:-:S00]  /*0b10*/  BRA `(.L_x_3) ;  /* 0xfffffffc00fc7947 */ /* 0x000fc0000383ffff */
[----:B------:R-:W-:-:S00]  /*0b20*/  NOP ;  /* 0x0000000000007918 */ /* 0x000fc00000000000 */
        /* <DEDUP_REMOVED lines=13> */
.L_x_12:


//--------------------- .text._Z26BinaryMatcherWithSharedMemPKjS0_mmPjPt --------------------------
	.section	.text._Z26BinaryMatcherWithSharedMemPKjS0_mmPjPt,"ax",@progbits
	.align	128
        .global         _Z26BinaryMatcherWithSharedMemPKjS0_mmPjPt
        .type           _Z26BinaryMatcherWithSharedMemPKjS0_mmPjPt,@function
        .size           _Z26BinaryMatcherWithSharedMemPKjS0_mmPjPt,(.L_x_13 - _Z26BinaryMatcherWithSharedMemPKjS0_mmPjPt)
        .other          _Z26BinaryMatcherWithSharedMemPKjS0_mmPjPt,@"STO_CUDA_ENTRY STV_DEFAULT"
_Z26BinaryMatcherWithSharedMemPKjS0_mmPjPt:
.text._Z26BinaryMatcherWithSharedMemPKjS0_mmPjPt:
        /* <DEDUP_REMOVED lines=20> */
[----:B------:R0:W5:Y:S04]  /*0140*/  LDG.E.CONSTANT R29, desc[UR10][R8.64] ;  /* 0x0000000a081d7981 */ /* 0x000168000c1e9900 */
        /* <DEDUP_REMOVED lines=14> */
[----:B------:R0:W5:Y:S01]  /*0230*/  LDG.E.CONSTANT R6, desc[UR10][R8.64+0x3c] ;  /* 0x00003c0a08067981 */ /* 0x000162000c1e9900 */
[----:B------:R-:W1:Y:S01]  /*0240*/  S2UR UR5, SR_CgaCtaId ;  /* 0x00000000000579c3 */ /* 0x000e620000008800 */
[----:B------:R-:W-:Y:S01]  /*0250*/  UMOV UR4, 0x400 ;  /* 0x0000040000047882 */ /* 0x000fe20000000000 */
[----:B------:R-:W-:Y:S01]  /*0260*/  IMAD.MOV.U32 R30, RZ, RZ, 0x201 ;  /* 0x00000201ff1e7424 */ /* 0x000fe200078e00ff */
[----:B------:R-:W-:Y:S01]  /*0270*/  UMOV UR6, URZ ;  /* 0x000000ff00067c82 */ /* 0x000fe20008000000 */
[----:B------:R-:W-:Y:S01]  /*0280*/  IMAD.MOV.U32 R32, RZ, RZ, RZ ;  /* 0x000000ffff207224 */ /* 0x000fe200078e00ff */
[----:B-1----:R-:W-:-:S03]  /*0290*/  ULEA UR4, UR5, UR4, 0x18 ;  /* 0x0000000405047291 */ /* 0x002fc6000f8ec0ff */
[----:B------:R-:W-:Y:S01]  /*02a0*/  UMOV UR5, URZ ;  /* 0x000000ff00057c82 */ /* 0x000fe20008000000 */
[----:B------:R-:W-:Y:S02]  /*02b0*/  UIADD3 UR7, UPT, UPT, UR4, 0x20, URZ ;  /* 0x0000002004077890 */ /* 0x000fe4000fffe0ff */
[----:B0-----:R-:W-:-:S10]  /*02c0*/  LEA R31, R0, UR4, 0x6 ;  /* 0x00000004001f7c11 */ /* 0x001fd4000f8e30ff */
.L_x_6:
[----:B------:R-:W0:Y:S01]  /*02d0*/  LDCU.64 UR8, c[0x0][0x388] ;  /* 0x00007100ff0877ac */ /* 0x000e220008000a00 */
[----:B------:R-:W-:-:S05]  /*02e0*/  IADD3 R8, P0, PT, R0, UR5, RZ ;  /* 0x0000000500087c10 */ /* 0x000fca000ff1e0ff */
[----:B------:R-:W-:Y:S01]  /*02f0*/  IMAD.X R9, RZ, RZ, UR6, P0 ;  /* 0x00000006ff097e24 */ /* 0x000fe200080e06ff */
[----:B0-----:R-:W-:-:S04]  /*0300*/  LEA R36, P0, R8, UR8, 0x6 ;  /* 0x0000000808247c11 */ /* 0x001fc8000f8030ff */
[----:B------:R-:W-:Y:S01]  /*0310*/  LEA.HI.X R37, R8, UR9, R9, 0x6, P0 ;  /* 0x0000000908257c11 */ /* 0x000fe200080f3409 */
[----:B------:R-:W0:Y:S04]  /*0320*/  LDCU.64 UR8, c[0x0][0x398] ;  /* 0x00007300ff0877ac */ /* 0x000e280008000a00 */
[----:B------:R-:W2:Y:S04]  /*0330*/  LDG.E.CONSTANT R12, desc[UR10][R36.64] ;  /* 0x0000000a240c7981 */ /* 0x000ea8000c1e9900 */
[----:B------:R-:W2:Y:S04]  /*0340*/  LDG.E.CONSTANT R13, desc[UR10][R36.64+0x4] ;  /* 0x0000040a240d7981 */ /* 0x000ea8000c1e9900 */
[----:B------:R-:W2:Y:S04]  /*0350*/  LDG.E.CONSTANT R14, desc[UR10][R36.64+0x8] ;  /* 0x0000080a240e7981 */ /* 0x000ea8000c1e9900 */
[----:B------:R-:W2:Y:S04]  /*0360*/  LDG.E.CONSTANT R15, desc[UR10][R36.64+0xc] ;  /* 0x00000c0a240f7981 */ /* 0x000ea8000c1e9900 */
[----:B------:R-:W3:Y:S04]  /*0370*/  LDG.E.CONSTANT R8, desc[UR10][R36.64+0x10] ;  /* 0x0000100a24087981 */ /* 0x000ee8000c1e9900 */
[----:B------:R-:W3:Y:S04]  /*0380*/  LDG.E.CONSTANT R9, desc[UR10][R36.64+0x14] ;  /* 0x0000140a24097981 */ /* 0x000ee8000c1e9900 */
[----:B------:R-:W3:Y:S04]  /*0390*/  LDG.E.CONSTANT R10, desc[UR10][R36.64+0x18] ;  /* 0x0000180a240a7981 */ /* 0x000ee8000c1e9900 */
[----:B------:R-:W3:Y:S04]  /*03a0*/  LDG.E.CONSTANT R11, desc[UR10][R36.64+0x1c] ;  /* 0x00001c0a240b7981 */ /* 0x000ee8000c1e9900 */
[----:B------:R-:W4:Y:S04]  /*03b0*/  LDG.E.CONSTANT R16, desc[UR10][R36.64+0x30] ;  /* 0x0000300a24107981 */ /* 0x000f28000c1e9900 */
[----:B------:R-:W4:Y:S04]  /*03c0*/  LDG.E.CONSTANT R17, desc[UR10][R36.64+0x34] ;  /* 0x0000340a24117981 */ /* 0x000f28000c1e9900 */
[----:B------:R-:W4:Y:S04]  /*03d0*/  LDG.E.CONSTANT R18, desc[UR10][R36.64+0x38] ;  /* 0x0000380a24127981 */ /* 0x000f28000c1e9900 */
[----:B------:R-:W4:Y:S04]  /*03e0*/  LDG.E.CONSTANT R19, desc[UR10][R36.64+0x3c] ;  /* 0x00003c0a24137981 */ /* 0x000f28000c1e9900 */
[----:B--2---:R1:W-:Y:S04]  /*03f0*/  STS.128 [R31], R12 ;  /* 0x0000000c1f007388 */ /* 0x0043e80000000c00 */
[----:B-1----:R-:W2:Y:S04]  /*0400*/  LDG.E.CONSTANT R12, desc[UR10][R36.64+0x20] ;  /* 0x0000200a240c7981 */ /* 0x002ea8000c1e9900 */
[----:B------:R-:W2:Y:S04]  /*0410*/  LDG.E.CONSTANT R13, desc[UR10][R36.64+0x24] ;  /* 0x0000240a240d7981 */ /* 0x000ea8000c1e9900 */
[----:B------:R-:W2:Y:S04]  /*0420*/  LDG.E.CONSTANT R14, desc[UR10][R36.64+0x28] ;  /* 0x0000280a240e7981 */ /* 0x000ea8000c1e9900 */
[----:B------:R-:W2:Y:S04]  /*0430*/  LDG.E.CONSTANT R15, desc[UR10][R36.64+0x2c] ;  /* 0x00002c0a240f7981 */ /* 0x000ea8000c1e9900 */
[----:B---3--:R1:W-:Y:S04]  /*0440*/  STS.128 [R31+0x10], R8 ;  /* 0x000010081f007388 */ /* 0x0083e80000000c00 */
[----:B----4-:R1:W-:Y:S01]  /*0450*/  STS.128 [R31+0x30], R16 ;  /* 0x000030101f007388 */ /* 0x0103e20000000c00 */
[----:B------:R-:W-:Y:S01]  /*0460*/  IMAD.U32 R34, RZ, RZ, UR5 ;  /* 0x00000005ff227e24 */ /* 0x000fe2000f8e00ff */
[----:B------:R-:W-:-:S04]  /*0470*/  UIADD3 UR5, UP0, UPT, UR5, 0x20, URZ ;  /* 0x0000002005057890 */ /* 0x000fc8000ff1e0ff */
[----:B------:R-:W-:Y:S02]  /*0480*/  UIADD3.X UR6, UPT, UPT, URZ, UR6, URZ, UP0, !UPT ;  /* 0x00000006ff067290 */ /* 0x000fe400087fe4ff */
[----:B0-----:R-:W-:Y:S01]  /*0490*/  UISETP.GE.U32.AND UP0, UPT, UR5, UR8, UPT ;  /* 0x000000080500728c */ /* 0x001fe2000bf06070 */
[----:B------:R-:W-:Y:S02]  /*04a0*/  UMOV UR4, URZ ;  /* 0x000000ff00047c82 */ /* 0x000fe40008000000 */
[----:B------:R-:W-:Y:S01]  /*04b0*/  UMOV UR8, UR7 ;  /* 0x0000000700087c82 */ /* 0x000fe20008000000 */
[----:B------:R-:W-:-:S03]  /*04c0*/  UISETP.GE.U32.AND.EX UP0, UPT, UR6, UR9, UPT, UP0 ;  /* 0x000000090600728c */ /* 0x000fc6000bf06100 */
[----:B------:R-:W-:Y:S01]  /*04d0*/  UMOV UR9, 0x20 ;  /* 0x0000002000097882 */ /* 0x000fe20000000000 */
[----:B--2---:R1:W-:Y:S01]  /*04e0*/  STS.128 [R31+0x20], R12 ;  /* 0x0000200c1f007388 */ /* 0x0043e20000000c00 */
[----:B------:R-:W-:Y:S06]  /*04f0*/  BAR.SYNC.DEFER_BLOCKING 0x0 ;  /* 0x0000000000007b1d */ /* 0x000fec0000010000 */
.L_x_5:
[----:B-1----:R-:W0:Y:S01]  /*0500*/  LDS.128 R12, [UR8+-0x20] ;  /* 0xffffe008ff0c7984 */ /* 0x002e220008000c00 */
[----:B------:R-:W-:-:S03]  /*0510*/  UIADD3 UR9, UP1, UPT, UR9, -0x1, URZ ;  /* 0xffffffff09097890 */ /* 0x000fc6000ff3e0ff */
[----:B------:R-:W1:Y:S01]  /*0520*/  LDS.128 R8, [UR8+-0x10] ;  /* 0xfffff008ff087984 */ /* 0x000e620008000c00 */
[----:B------:R-:W-:Y:S02]  /*0530*/  UIADD3.X UR4, UPT, UPT, UR4, -0x1, URZ, UP1, !UPT ;  /* 0xffffffff04047890 */ /* 0x000fe40008ffe4ff */
[----:B------:R-:W-:-:S04]  /*0540*/  UISETP.NE.U32.AND UP1, UPT, UR9, URZ, UPT ;  /* 0x000000ff0900728c */ /* 0x000fc8000bf25070 */
[----:B------:R-:W-:Y:S01]  /*0550*/  UISETP.NE.AND.EX UP1, UPT, UR4, URZ, UPT, UP1 ;  /* 0x000000ff0400728c */ /* 0x000fe2000bf25310 */
[----:B0----5:R-:W-:Y:S02]  /*0560*/  LOP3.LUT R16, R12, R29, RZ, 0x3c, !PT ;  /* 0x0000001d0c107212 */ /* 0x021fe400078e3cff */
[----:B------:R-:W-:Y:S02]  /*0570*/  LOP3.LUT R17, R13, R28, RZ, 0x3c, !PT ;  /* 0x0000001c0d117212 */ /* 0x000fe400078e3cff */
[----:B------:R-:W-:Y:S02]  /*0580*/  LOP3.LUT R18, R14, R27, RZ, 0x3c, !PT ;  /* 0x0000001b0e127212 */ /* 0x000fe400078e3cff */
[----:B-1----:R-:W-:Y:S01]  /*0590*/  LOP3.LUT R36, R8, R25, RZ, 0x3c, !PT ;  /* 0x0000001908247212 */ /* 0x002fe200078e3cff */
[----:B------:R-:W-:Y:S01]  /*05a0*/  POPC R16, R16 ;  /* 0x0000001000107309 */ /* 0x000fe20000000000 */
[----:B------:R-:W-:Y:S02]  /*05b0*/  LOP3.LUT R37, R15, R26, RZ, 0x3c, !PT ;  /* 0x0000001a0f257212 */ /* 0x000fe400078e3cff */
[----:B------:R-:W0:Y:S01]  /*05c0*/  LDS.128 R12, [UR8] ;  /* 0x00000008ff0c7984 */ /* 0x000e220008000c00 */
[----:B------:R-:W-:-:S02]  /*05d0*/  LOP3.LUT R10, R10, R23, RZ, 0x3c, !PT ;  /* 0x000000170a0a7212 */ /* 0x000fc400078e3cff */
[----:B------:R-:W-:Y:S02]  /*05e0*/  LOP3.LUT R9, R9, R24, RZ, 0x3c, !PT ;  /* 0x0000001809097212 */ /* 0x000fe400078e3cff */
[----:B------:R-:W-:Y:S08]  /*05f0*/  POPC R17, R17 ;  /* 0x0000001100117309 */ /* 0x000ff00000000000 */
[----:B------:R-:W1:Y:S08]  /*0600*/  POPC R18, R18 ;  /* 0x0000001200127309 */ /* 0x000e700000000000 */
[----:B------:R-:W-:Y:S01]  /*0610*/  POPC R19, R37 ;  /* 0x0000002500137309 */ /* 0x000fe20000000000 */
[----:B-1----:R-:W-:-:S07]  /*0620*/  IADD3 R35, PT, PT, R18, R17, R16 ;  /* 0x0000001112237210 */ /* 0x002fce0007ffe010 */
[----:B------:R-:W1:Y:S08]  /*0630*/  POPC R36, R36 ;  /* 0x0000002400247309 */ /* 0x000e700000000000 */
[----:B------:R-:W-:Y:S01]  /*0640*/  POPC R8, R9 ;  /* 0x0000000900087309 */ /* 0x000fe20000000000 */
[----:B-1----:R-:W-:-:S07]  /*0650*/  IADD3 R35, PT, PT, R36, R35, R19 ;  /* 0x0000002324237210 */ /* 0x002fce0007ffe013 */
[----:B------:R-:W1:Y:S01]  /*0660*/  POPC R10, R10 ;  /* 0x0000000a000a7309 */ /* 0x000e620000000000 */
[----:B------:R-:W2:Y:S01]  /*0670*/  LDS.128 R16, [UR8+0x10] ;  /* 0x00001008ff107984 */ /* 0x000ea20008000c00 */
[----:B0-----:R-:W-:Y:S01]  /*0680*/  LOP3.LUT R36, R12, R21, RZ, 0x3c, !PT ;  /* 0x000000150c247212 */ /* 0x001fe200078e3cff */
[----:B------:R-:W-:Y:S01]  /*0690*/  UIADD3 UR8, UPT, UPT, UR8, 0x40, URZ ;  /* 0x0000004008087890 */ /* 0x000fe2000fffe0ff */
[----:B------:R-:W-:-:S06]  /*06a0*/  LOP3.LUT R12, R14, R7, RZ, 0x3c, !PT ;  /* 0x000000070e0c7212 */ /* 0x000fcc00078e3cff */
[----:B------:R-:W-:Y:S01]  /*06b0*/  POPC R12, R12 ;  /* 0x0000000c000c7309 */ /* 0x000fe20000000000 */
[----:B-1----:R-:W-:Y:S02]  /*06c0*/  IADD3 R8, PT, PT, R10, R35, R8 ;  /* 0x000000230a087210 */ /* 0x002fe40007ffe008 */
[----:B------:R-:W-:-:S05]  /*06d0*/  LOP3.LUT R35, R11, R22, RZ, 0x3c, !PT ;  /* 0x000000160b237212 */ /* 0x000fca00078e3cff */
[----:B------:R-:W-:Y:S01]  /*06e0*/  POPC R10, R36 ;  /* 0x00000024000a7309 */ /* 0x000fe20000000000 */
[----:B------:R-:W-:Y:S02]  /*06f0*/  LOP3.LUT R11, R13, R20, RZ, 0x3c, !PT ;  /* 0x000000140d0b7212 */ /* 0x000fe400078e3cff */
[----:B------:R-:W-:-:S05]  /*0700*/  LOP3.LUT R13, R15, R2, RZ, 0x3c, !PT ;  /* 0x000000020f0d7212 */ /* 0x000fca00078e3cff */
[----:B------:R-:W0:Y:S08]  /*0710*/  POPC R9, R35 ;  /* 0x0000002300097309 */ /* 0x000e300000000000 */
[----:B------:R-:W1:Y:S01]  /*0720*/  POPC R11, R11 ;  /* 0x0000000b000b7309 */ /* 0x000e620000000000 */
[----:B--2---:R-:W-:-:S07]  /*0730*/  LOP3.LUT R16, R16, R3, RZ, 0x3c, !PT ;  /* 0x0000000310107212 */ /* 0x004fce00078e3cff */
[----:B------:R-:W-:Y:S01]  /*0740*/  POPC R13, R13 ;  /* 0x0000000d000d7309 */ /* 0x000fe20000000000 */
[----:B------:R-:W-:Y:S02]  /*0750*/  LOP3.LUT R18, R18, R5, RZ, 0x3c, !PT ;  /* 0x0000000512127212 */ /* 0x000fe400078e3cff */
[----:B------:R-:W-:Y:S02]  /*0760*/  LOP3.LUT R17, R17, R4, RZ, 0x3c, !PT ;  /* 0x0000000411117212 */ /* 0x000fe400078e3cff */
[----:B------:R-:W-:Y:S02]  /*0770*/  LOP3.LUT R19, R19, R6, RZ, 0x3c, !PT ;  /* 0x0000000613137212 */ /* 0x000fe400078e3cff */
[----:B0-----:R-:W-:Y:S01]  /*0780*/  IADD3 R8, PT, PT, R10, R8, R9 ;  /* 0x000000080a087210 */ /* 0x001fe20007ffe009 */
[----:B------:R-:W0:Y:S01]  /*0790*/  POPC R14, R16 ;  /* 0x00000010000e7309 */ /* 0x000e220000000000 */
[----:B------:R-:W-:Y:S02]  /*07a0*/  LOP3.LUT R9, R30, 0xffff, RZ, 0xc0, !PT ;  /* 0x0000ffff1e097812 */ /* 0x000fe400078ec0ff */
[----:B-1----:R-:W-:-:S05]  /*07b0*/  IADD3 R8, PT, PT, R12, R8, R11 ;  /* 0x000000080c087210 */ /* 0x002fca0007ffe00b */
[----:B------:R-:W-:Y:S01]  /*07c0*/  POPC R15, R17 ;  /* 0x00000011000f7309 */ /* 0x000fe20000000000 */
[----:B0-----:R-:W-:-:S07]  /*07d0*/  IADD3 R8, PT, PT, R14, R8, R13 ;  /* 0x000000080e087210 */ /* 0x001fce0007ffe00d */
[----:B------:R-:W0:Y:S08]  /*07e0*/  POPC R18, R18 ;  /* 0x0000001200127309 */ /* 0x000e300000000000 */
[----:B------:R-:W1:Y:S01]  /*07f0*/  POPC R19, R19 ;  /* 0x0000001300137309 */ /* 0x000e620000000000 */
[----:B0-----:R-:W-:-:S05]  /*0800*/  IADD3 R8, PT, PT, R18, R8, R15 ;  /* 0x0000000812087210 */ /* 0x001fca0007ffe00f */
[----:B-1----:R-:W-:-:S05]  /*0810*/  IMAD.IADD R8, R8, 0x1, R19 ;  /* 0x0000000108087824 */ /* 0x002fca00078e0213 */
[CC--:B------:R-:W-:Y:S02]  /*0820*/  ISETP.GE.U32.AND P0, PT, R8.reuse, R9.reuse, PT ;  /* 0x000000090800720c */ /* 0x0c0fe40003f06070 */
[----:B------:R-:W-:Y:S02]  /*0830*/  VIMNMX.U32 R30, PT, PT, R8, R9, PT ;  /* 0x00000009081e7248 */ /* 0x000fe40003fe0000 */
[C---:B------:R-:W-:Y:S01]  /*0840*/  SEL R32, R34.reuse, R32, !P0 ;  /* 0x0000002022207207 */ /* 0x040fe20004000000 */
[----:B------:R-:W-:Y:S01]  /*0850*/  VIADD R34, R34, 0x1 ;  /* 0x0000000122227836 */ /* 0x000fe20000000000 */
[----:B------:R-:W-:Y:S07]  /*0860*/  BRA.U UP1, `(.L_x_5) ;  /* 0xfffffffd01247547 */ /* 0x000fee000b83ffff */
[----:B------:R-:W-:Y:S05]  /*0870*/  BRA.U !UP0, `(.L_x_6) ;  /* 0xfffffff908947547 */ /* 0x000fea000b83ffff */
.L_x_4:
        /* <DEDUP_REMOVED lines=9> */
.L_x_7:
        /* <DEDUP_REMOVED lines=15> */
.L_x_13:


//--------------------- .text._Z18BinaryMatcherNaivePKmS0_mmPjPt --------------------------
	.section	.text._Z18BinaryMatcherNaivePKmS0_mmPjPt,"ax",@progbits
	.align	128
        .global         _Z18BinaryMatcherNaivePKmS0_mmPjPt
        .type           _Z18BinaryMatcherNaivePKmS0_mmPjPt,@function
        .size           _Z18BinaryMatcherNaivePKmS0_mmPjPt,(.L_x_14 - _Z18BinaryMatcherNaivePKmS0_mmPjPt)
        .other          _Z18BinaryMatcherNaivePKmS0_mmPjPt,@"STO_CUDA_ENTRY STV_DEFAULT"
_Z18BinaryMatcherNaivePKmS0_mmPjPt:
.text._Z18BinaryMatcherNaivePKmS0_mmPjPt:
        /* <DEDUP_REMOVED lines=28> */
[----:B------:R-:W-:Y:S01]  /*01c0*/  UISETP.NE.U32.AND UP0, UPT, UR8, 0x1, UPT ;  /* 0x000000010800788c */ /* 0x000fe2000bf05070 */
[----:B------:R-:W-:Y:S01]  /*01d0*/  IMAD.MOV.U32 R3, RZ, RZ, 0x201 ;  /* 0x00000201ff037424 */ /* 0x000fe200078e00ff */
[----:B------:R-:W-:Y:S01]  /*01e0*/  UMOV UR4, URZ ;  /* 0x000000ff00047c82 */ /* 0x000fe20008000000 */
[----:B------:R-:W-:Y:S01]  /*01f0*/  IMAD.MOV.U32 R2, RZ, RZ, RZ ;  /* 0x000000ffff027224 */ /* 0x000fe200078e00ff */
[----:B------:R-:W-:Y:S01]  /*0200*/  UISETP.NE.AND.EX UP0, UPT, UR9, URZ, UPT, UP0 ;  /* 0x000000ff0900728c */ /* 0x000fe2000bf05300 */
[----:B------:R-:W-:-:S08]  /*0210*/  UMOV UR5, URZ ;  /* 0x000000ff00057c82 */ /* 0x000fd00008000000 */
[----:B0-----:R-:W-:Y:S05]  /*0220*/  BRA.U !UP0, `(.L_x_9) ;  /* 0x0000000508e47547 */ /* 0x001fea000b800000 */
[----:B------:R-:W-:Y:S01]  /*0230*/  IMAD.MOV.U32 R3, RZ, RZ, 0x201 ;  /* 0x00000201ff037424 */ /* 0x000fe200078e00ff */
[----:B------:R-:W0:Y:S01]  /*0240*/  LDCU.64 UR12, c[0x0][0x388] ;  /* 0x00007100ff0c77ac */ /* 0x000e220008000a00 */
[----:B------:R-:W-:Y:S01]  /*0250*/  IMAD.MOV.U32 R2, RZ, RZ, RZ ;  /* 0x000000ffff027224 */ /* 0x000fe200078e00ff */
[----:B------:R-:W-:Y:S01]  /*0260*/  UMOV UR4, URZ ;  /* 0x000000ff00047c82 */ /* 0x000fe20008000000 */
[----:B------:R-:W-:-:S05]  /*0270*/  UMOV UR5, URZ ;  /* 0x000000ff00057c82 */ /* 0x000fca0008000000 */
.L_x_10:
[----:B0-----:R-:W-:-:S04]  /*0280*/  ULEA UR6, UP0, UR4, UR12, 0x6 ;  /* 0x0000000c04067291 */ /* 0x001fc8000f8030ff */
[----:B------:R-:W-:Y:S02]  /*0290*/  ULEA.HI.X UR7, UR4, UR13, UR5, 0x6, UP0 ;  /* 0x0000000d04077291 */ /* 0x000fe400080f3405 */
[----:B------:R-:W-:-:S04]  /*02a0*/  IMAD.U32 R22, RZ, RZ, UR6 ;  /* 0x00000006ff167e24 */ /* 0x000fc8000f8e00ff */
[----:B------:R-:W-:-:S05]  /*02b0*/  IMAD.U32 R23, RZ, RZ, UR7 ;  /* 0x00000007ff177e24 */ /* 0x000fca000f8e00ff */
[----:B------:R-:W2:Y:S04]  /*02c0*/  LDG.E.64.CONSTANT R20, desc[UR10][R22.64] ;  /* 0x0000000a16147981 */ /* 0x000ea8000c1e9b00 */
[----:B------:R-:W3:Y:S04]  /*02d0*/  LDG.E.64.CONSTANT R4, desc[UR10][R22.64+0x8] ;  /* 0x0000080a16047981 */ /* 0x000ee8000c1e9b00 */
[----:B------:R-:W4:Y:S01]  /*02e0*/  LDG.E.64.CONSTANT R26, desc[UR10][R22.64+0x10] ;  /* 0x0000100a161a7981 */ /* 0x000f22000c1e9b00 */
[----:B--2--5:R-:W-:Y:S02]  /*02f0*/  LOP3.LUT R21, R21, R9, RZ, 0x3c, !PT ;  /* 0x0000000915157212 */ /* 0x024fe400078e3cff */
[----:B------:R-:W-:-:S02]  /*0300*/  LOP3.LUT R29, R20, R8, RZ, 0x3c, !PT ;  /* 0x00000008141d7212 */ /* 0x000fc400078e3cff */
[----:B---3--:R-:W-:Y:S02]  /*0310*/  LOP3.LUT R28, R5, R7, RZ, 0x3c, !PT ;  /* 0x00000007051c7212 */ /* 0x008fe400078e3cff */
[----:B------:R-:W-:Y:S01]  /*0320*/  POPC R20, R29 ;  /* 0x0000001d00147309 */ /* 0x000fe20000000000 */
[----:B------:R-:W-:-:S07]  /*0330*/  LOP3.LUT R4, R4, R6, RZ, 0x3c, !PT ;  /* 0x0000000604047212 */ /* 0x000fce00078e3cff */
[----:B------:R-:W0:Y:S08]  /*0340*/  POPC R21, R21 ;  /* 0x0000001500157309 */ /* 0x000e300000000000 */
[----:B------:R-:W-:Y:S01]  /*0350*/  POPC R5, R4 ;  /* 0x0000000400057309 */ /* 0x000fe20000000000 */
[----:B0-----:R-:W-:-:S07]  /*0360*/  IMAD.IADD R20, R20, 0x1, R21 ;  /* 0x0000000114147824 */ /* 0x001fce00078e0215 */
[----:B------:R-:W0:Y:S02]  /*0370*/  POPC R28, R28 ;  /* 0x0000001c001c7309 */ /* 0x000e240000000000 */
[----:B0-----:R-:W-:Y:S02]  /*0380*/  IADD3 R28, PT, PT, R20, R5, R28 ;  /* 0x00000005141c7210 */ /* 0x001fe40007ffe01c */
[----:B------:R-:W2:Y:S04]  /*0390*/  LDG.E.64.CONSTANT R4, desc[UR10][R22.64+0x18] ;  /* 0x0000180a16047981 */ /* 0x000ea8000c1e9b00 */
[----:B------:R-:W3:Y:S01]  /*03a0*/  LDG.E.64.CONSTANT R20, desc[UR10][R22.64+0x20] ;  /* 0x0000200a16147981 */ /* 0x000ee2000c1e9b00 */
[----:B----4-:R-:W-:Y:S02]  /*03b0*/  LOP3.LUT R29, R27, R25, RZ, 0x3c, !PT ;  /* 0x000000191b1d7212 */ /* 0x010fe400078e3cff */
[----:B------:R-:W-:-:S04]  /*03c0*/  LOP3.LUT R26, R26, R24, RZ, 0x3c, !PT ;  /* 0x000000181a1a7212 */ /* 0x000fc800078e3cff */
[----:B------:R-:W-:Y:S08]  /*03d0*/  POPC R27, R26 ;  /* 0x0000001a001b7309 */ /* 0x000ff00000000000 */
[----:B------:R-:W0:Y:S02]  /*03e0*/  POPC R29, R29 ;  /* 0x0000001d001d7309 */ /* 0x000e240000000000 */
[----:B0-----:R-:W-:-:S02]  /*03f0*/  IADD3 R28, PT, PT, R28, R27, R29 ;  /* 0x0000001b1c1c7210 */ /* 0x001fc40007ffe01d */
[----:B--2---:R-:W-:Y:S02]  /*0400*/  LOP3.LUT R29, R4, R12, RZ, 0x3c, !PT ;  /* 0x0000000c041d7212 */ /* 0x004fe400078e3cff */
[----:B------:R-:W-:Y:S02]  /*0410*/  LOP3.LUT R27, R5, R13, RZ, 0x3c, !PT ;  /* 0x0000000d051b7212 */ /* 0x000fe400078e3cff */
[----:B------:R-:W-:Y:S08]  /*0420*/  POPC R5, R29 ;  /* 0x0000001d00057309 */ /* 0x000ff00000000000 */
[----:B------:R0:W1:Y:S02]  /*0430*/  POPC R4, R27 ;  /* 0x0000001b00047309 */ /* 0x0000640000000000 */
[----:B0-----:R-:W2:Y:S01]  /*0440*/  LDG.E.64.CONSTANT R26, desc[UR10][R22.64+0x28] ;  /* 0x0000280a161a7981 */ /* 0x001ea2000c1e9b00 */
[----:B-1----:R-:W-:-:S02]  /*0450*/  IADD3 R28, PT, PT, R28, R5, R4 ;  /* 0x000000051c1c7210 */ /* 0x002fc40007ffe004 */
[----:B---3--:R-:W-:Y:S02]  /*0460*/  LOP3.LUT R5, R20, R16, RZ, 0x3c, !PT ;  /* 0x0000001014057212 */ /* 0x008fe400078e3cff */
[----:B------:R-:W-:Y:S02]  /*0470*/  LOP3.LUT R4, R21, R17, RZ, 0x3c, !PT ;  /* 0x0000001115047212 */ /* 0x000fe400078e3cff */
[----:B------:R-:W3:Y:S02]  /*0480*/  LDG.E.64.CONSTANT R20, desc[UR10][R22.64+0x38] ;  /* 0x0000380a16147981 */ /* 0x000ee4000c1e9b00 */
[----:B------:R-:W-:Y:S08]  /*0490*/  POPC R5, R5 ;  /* 0x0000000500057309 */ /* 0x000ff00000000000 */
[----:B------:R-:W0:Y:S02]  /*04a0*/  POPC R4, R4 ;  /* 0x0000000400047309 */ /* 0x000e240000000000 */
[----:B0-----:R-:W-:-:S02]  /*04b0*/  IADD3 R28, PT, PT, R28, R5, R4 ;  /* 0x000000051c1c7210 */ /* 0x001fc40007ffe004 */
[----:B------:R-:W4:Y:S01]  /*04c0*/  LDG.E.64.CONSTANT R4, desc[UR10][R22.64+0x30] ;  /* 0x0000300a16047981 */ /* 0x000f22000c1e9b00 */
[----:B--2---:R-:W-:Y:S02]  /*04d0*/  LOP3.LUT R29, R26, R14, RZ, 0x3c, !PT ;  /* 0x0000000e1a1d7212 */ /* 0x004fe400078e3cff */
[----:B------:R-:W-:-:S04]  /*04e0*/  LOP3.LUT R27, R27, R15, RZ, 0x3c, !PT ;  /* 0x0000000f1b1b7212 */ /* 0x000fc800078e3cff */
[----:B------:R-:W-:Y:S08]  /*04f0*/  POPC R29, R29 ;  /* 0x0000001d001d7309 */ /* 0x000ff00000000000 */
[----:B------:R-:W0:Y:S02]  /*0500*/  POPC R26, R27 ;  /* 0x0000001b001a7309 */ /* 0x000e240000000000 */
[----:B0-----:R-:W-:-:S02]  /*0510*/  IADD3 R26, PT, PT, R28, R29, R26 ;  /* 0x0000001d1c1a7210 */ /* 0x001fc40007ffe01a */
[----:B----4-:R-:W-:Y:S02]  /*0520*/  LOP3.LUT R27, R4, R10, RZ, 0x3c, !PT ;  /* 0x0000000a041b7212 */ /* 0x010fe400078e3cff */
        /* <DEDUP_REMOVED lines=14> */
[----:B------:R-:W-:Y:S01]  /*0610*/  POPC R27, R28 ;  /* 0x0000001c001b7309 */ /* 0x000fe20000000000 */
[----:B---3--:R-:W-:Y:S02]  /*0620*/  LOP3.LUT R20, R20, R6, RZ, 0x3c, !PT ;  /* 0x0000000614147212 */ /* 0x008fe400078e3cff */
[----:B------:R-:W-:-:S05]  /*0630*/  LOP3.LUT R21, R21, R7, RZ, 0x3c, !PT ;  /* 0x0000000715157212 */ /* 0x000fca00078e3cff */
[----:B------:R-:W0:Y:S08]  /*0640*/  POPC R29, R29 ;  /* 0x0000001d001d7309 */ /* 0x000e300000000000 */
[----:B------:R-:W-:Y:S08]  /*0650*/  POPC R20, R20 ;  /* 0x0000001400147309 */ /* 0x000ff00000000000 */
[----:B------:R-:W1:Y:S01]  /*0660*/  POPC R21, R21 ;  /* 0x0000001500157309 */ /* 0x000e620000000000 */
[----:B0-----:R-:W-:Y:S01]  /*0670*/  IMAD.IADD R27, R27, 0x1, R29 ;  /* 0x000000011b1b7824 */ /* 0x001fe200078e021d */
[----:B----4-:R-:W-:-:S02]  /*0680*/  LOP3.LUT R28, R4, R24, RZ, 0x3c, !PT ;  /* 0x00000018041c7212 */ /* 0x010fc400078e3cff */
[----:B------:R-:W-:Y:S02]  /*0690*/  LOP3.LUT R29, R5, R25, RZ, 0x3c, !PT ;  /* 0x00000019051d7212 */ /* 0x000fe400078e3cff */
[----:B------:R-:W2:Y:S01]  /*06a0*/  LDG.E.64.CONSTANT R4, desc[UR10][R22.64+0x60] ;  /* 0x0000600a16047981 */ /* 0x000ea2000c1e9b00 */
[----:B-1----:R-:W-:-:S03]  /*06b0*/  IADD3 R27, PT, PT, R27, R20, R21 ;  /* 0x000000141b1b7210 */ /* 0x002fc60007ffe015 */
[----:B------:R-:W3:Y:S01]  /*06c0*/  LDG.E.64.CONSTANT R20, desc[UR10][R22.64+0x58] ;  /* 0x0000580a16147981 */ /* 0x000ee2000c1e9b00 */
[----:B------:R-:W-:Y:S08]  /*06d0*/  POPC R28, R28 ;  /* 0x0000001c001c7309 */ /* 0x000ff00000000000 */
[----:B------:R-:W0:Y:S02]  /*06e0*/  POPC R29, R29 ;  /* 0x0000001d001d7309 */ /* 0x000e240000000000 */
[----:B0-----:R-:W-:-:S02]  /*06f0*/  IADD3 R27, PT, PT, R27, R28, R29 ;  /* 0x0000001c1b1b7210 */ /* 0x001fc40007ffe01d */
[----:B--2---:R-:W-:Y:S02]  /*0700*/  LOP3.LUT R28, R4, R16, RZ, 0x3c, !PT ;  /* 0x00000010041c7212 */ /* 0x004fe400078e3cff */
[----:B------:R-:W-:Y:S02]  /*0710*/  LOP3.LUT R29, R5, R17, RZ, 0x3c, !PT ;  /* 0x00000011051d7212 */ /* 0x000fe400078e3cff */
[----:B------:R-:W2:Y:S01]  /*0720*/  LDG.E.64.CONSTANT R4, desc[UR10][R22.64+0x68] ;  /* 0x0000680a16047981 */ /* 0x000ea2000c1e9b00 */
[----:B---3--:R-:W-:Y:S02]  /*0730*/  LOP3.LUT R20, R20, R12, RZ, 0x3c, !PT ;  /* 0x0000000c14147212 */ /* 0x008fe400078e3cff */
[----:B------:R-:W-:-:S04]  /*0740*/  LOP3.LUT R21, R21, R13, RZ, 0x3c, !PT ;  /* 0x0000000d15157212 */ /* 0x000fc800078e3cff */
[----:B------:R-:W-:Y:S08]  /*0750*/  POPC R20, R20 ;  /* 0x0000001400147309 */ /* 0x000ff00000000000 */
[----:B------:R-:W0:Y:S02]  /*0760*/  POPC R21, R21 ;  /* 0x0000001500157309 */ /* 0x000e240000000000 */
[----:B0-----:R-:W-:-:S02]  /*0770*/  IADD3 R27, PT, PT, R27, R20, R21 ;  /* 0x000000141b1b7210 */ /* 0x001fc40007ffe015 */
[----:B------:R-:W3:Y:S04]  /*0780*/  LDG.E.64.CONSTANT R20, desc[UR10][R22.64+0x70] ;  /* 0x0000700a16147981 */ /* 0x000ee8000c1e9b00 */
[----:B------:R-:W4:Y:S01]  /*0790*/  LDG.E.64.CONSTANT R22, desc[UR10][R22.64+0x78] ;  /* 0x0000780a16167981 */ /* 0x000f22000c1e9b00 */
[----:B------:R-:W-:Y:S08]  /*07a0*/  POPC R28, R28 ;  /* 0x0000001c001c7309 */ /* 0x000ff00000000000 */
[----:B------:R-:W0:Y:S02]  /*07b0*/  POPC R29, R29 ;  /* 0x0000001d001d7309 */ /* 0x000e240000000000 */
[----:B0-----:R-:W-:-:S02]  /*07c0*/  IADD3 R27, PT, PT, R27, R28, R29 ;  /* 0x0000001c1b1b7210 */ /* 0x001fc40007ffe01d */
[----:B------:R-:W-:-:S04]  /*07d0*/  LOP3.LUT R3, R3, 0xffff, RZ, 0xc0, !PT ;  /* 0x0000ffff03037812 */ /* 0x000fc800078ec0ff */
[----:B------:R-:W-:Y:S01]  /*07e0*/  ISETP.GE.U32.AND P0, PT, R26, R3, PT ;  /* 0x000000031a00720c */ /* 0x000fe20003f06070 */
[----:B------:R-:W-:-:S03]  /*07f0*/  ULOP3.LUT UR6, UR8, 0xfffffffe, URZ, 0xc0, !UPT ;  /* 0xfffffffe08067892 */ /* 0x000fc6000f8ec0ff */
[----:B------:R-:W-:Y:S02]  /*0800*/  SEL R2, R2, UR4, P0 ;  /* 0x0000000402027c07 */ /* 0x000fe40008000000 */
[----:B------:R-:W-:Y:S02]  /*0810*/  VIMNMX.U32 R3, PT, PT, R26, R3, PT ;  /* 0x000000031a037248 */ /* 0x000fe40003fe0000 */
[----:B--2---:R-:W-:Y:S02]  /*0820*/  LOP3.LUT R4, R4, R14, RZ, 0x3c, !PT ;  /* 0x0000000e04047212 */ /* 0x004fe400078e3cff */
[----:B------:R-:W-:-:S04]  /*0830*/  LOP3.LUT R28, R5, R15, RZ, 0x3c, !PT ;  /* 0x0000000f051c7212 */ /* 0x000fc800078e3cff */
[----:B------:R-:W-:Y:S08]  /*0840*/  POPC R4, R4 ;  /* 0x0000000400047309 */ /* 0x000ff00000000000 */
[----:B------:R-:W0:Y:S02]  /*0850*/  POPC R5, R28 ;  /* 0x0000001c00057309 */ /* 0x000e240000000000 */
[----:B0-----:R-:W-:-:S02]  /*0860*/  IADD3 R4, PT, PT, R27, R4, R5 ;  /* 0x000000041b047210 */ /* 0x001fc40007ffe005 */
[----:B---3--:R-:W-:Y:S02]  /*0870*/  LOP3.LUT R5, R20, R10, RZ, 0x3c, !PT ;  /* 0x0000000a14057212 */ /* 0x008fe400078e3cff */
[----:B------:R-:W-:-:S04]  /*0880*/  LOP3.LUT R21, R21, R11, RZ, 0x3c, !PT ;  /* 0x0000000b15157212 */ /* 0x000fc800078e3cff */
[----:B------:R-:W-:Y:S01]  /*0890*/  POPC R5, R5 ;  /* 0x0000000500057309 */ /* 0x000fe20000000000 */
[----:B----4-:R-:W-:Y:S02]  /*08a0*/  LOP3.LUT R27, R22, R18, RZ, 0x3c, !PT ;  /* 0x00000012161b7212 */ /* 0x010fe400078e3cff */
[----:B------:R-:W-:-:S05]  /*08b0*/  LOP3.LUT R22, R23, R19, RZ, 0x3c, !PT ;  /* 0x0000001317167212 */ /* 0x000fca00078e3cff */
[----:B------:R-:W0:Y:S08]  /*08c0*/  POPC R21, R21 ;  /* 0x0000001500157309 */ /* 0x000e300000000000 */
[----:B------:R-:W-:Y:S08]  /*08d0*/  POPC R20, R27 ;  /* 0x0000001b00147309 */ /* 0x000ff00000000000 */
[----:B------:R-:W1:Y:S01]  /*08e0*/  POPC R22, R22 ;  /* 0x0000001600167309 */ /* 0x000e620000000000 */
[----:B0-----:R-:W-:Y:S01]  /*08f0*/  IADD3 R5, PT, PT, R4, R5, R21 ;  /* 0x0000000504057210 */ /* 0x001fe20007ffe015 */
[----:B------:R-:W-:Y:S01]  /*0900*/  IMAD.U32 R4, RZ, RZ, UR4 ;  /* 0x00000004ff047e24 */ /* 0x000fe2000f8e00ff */
[----:B------:R-:W-:-:S04]  /*0910*/  UIADD3 UR4, UP0, UPT, UR4, 0x2, URZ ;  /* 0x0000000204047890 */ /* 0x000fc8000ff1e0ff */
[----:B------:R-:W-:Y:S02]  /*0920*/  UIADD3.X UR5, UPT, UPT, URZ, UR5, URZ, UP0, !UPT ;  /* 0x00000005ff057290 */ /* 0x000fe400087fe4ff */
[----:B------:R-:W-:Y:S01]  /*0930*/  UISETP.NE.U32.AND UP0, UPT, UR4, UR6, UPT ;  /* 0x000000060400728c */ /* 0x000fe2000bf05070 */
[----:B-1----:R-:W-:-:S03]  /*0940*/  IADD3 R20, PT, PT, R5, R20, R22 ;  /* 0x0000001405147210 */ /* 0x002fc60007ffe016 */
[----:B------:R-:W-:Y:S01]  /*0950*/  UISETP.NE.AND.EX UP0, UPT, UR5, UR9, UPT, UP0 ;  /* 0x000000090500728c */ /* 0x000fe2000bf05300 */
[----:B------:R-:W-:Y:S02]  /*0960*/  ISETP.GE.U32.AND P0, PT, R20, R3, PT ;  /* 0x000000031400720c */ /* 0x000fe40003f06070 */
[----:B------:R-:W-:-:S11]  /*0970*/  VIMNMX.U32 R3, PT, PT, R3, R20, PT ;  /* 0x0000001403037248 */ /* 0x000fd60003fe0000 */
[----:B------:R-:W-:Y:S01]  /*0980*/  @!P0 VIADD R2, R4, 0x1 ;  /* 0x0000000104028836 */ /* 0x000fe20000000000 */
[----:B------:R-:W-:Y:S06]  /*0990*/  BRA.U UP0, `(.L_x_10) ;  /* 0xfffffff900387547 */ /* 0x000fec000b83ffff */
[----:B------:R-:W0:Y:S01]  /*09a0*/  LDCU UR5, c[0x0][0x39c] ;  /* 0x00007380ff0577ac */ /* 0x000e220008000800 */
[----:B------:R-:W-:-:S05]  /*09b0*/  UMOV UR4, UR6 ;  /* 0x0000000600047c82 */ /* 0x000fca0008000000 */
.L_x_9:
[----:B------:R-:W-:-:S04]  /*09c0*/  ULOP3.LUT UR6, UR8, 0x1, URZ, 0xc0, !UPT ;  /* 0x0000000108067892 */ /* 0x000fc8000f8ec0ff */
[----:B------:R-:W-:-:S04]  /*09d0*/  UISETP.NE.U32.AND UP0, UPT, UR6, 0x1, UPT ;  /* 0x000000010600788c */ /* 0x000fc8000bf05070 */
[----:B------:R-:W-:-:S09]  /*09e0*/  UISETP.NE.U32.AND.EX UP0, UPT, URZ, URZ, UPT, UP0 ;  /* 0x000000ffff00728c */ /* 0x000fd2000bf05100 */
[----:B------:R-:W-:Y:S05]  /*09f0*/  BRA.U UP0, `(.L_x_8) ;  /* 0x0000000100e07547 */ /* 0x000fea000b800000 */
[----:B------:R-:W1:Y:S02]  /*0a00*/  LDCU.64 UR6, c[0x0][0x388] ;  /* 0x00007100ff0677ac */ /* 0x000e640008000a00 */
[----:B-1----:R-:W-:-:S04]  /*0a10*/  ULEA UR6, UP0, UR4, UR6, 0x6 ;  /* 0x0000000604067291 */ /* 0x002fc8000f8030ff */
[----:B0-----:R-:W-:Y:S02]  /*0a20*/  ULEA.HI.X UR5, UR4, UR7, UR5, 0x6, UP0 ;  /* 0x0000000704057291 */ /* 0x001fe400080f3405 */
[----:B------:R-:W-:-:S04]  /*0a30*/  IMAD.U32 R22, RZ, RZ, UR6 ;  /* 0x00000006ff167e24 */ /* 0x000fc8000f8e00ff */
[----:B------:R-:W-:-:S05]  /*0a40*/  IMAD.U32 R23, RZ, RZ, UR5 ;  /* 0x00000005ff177e24 */ /* 0x000fca000f8e00ff */
[----:B------:R-:W2:Y:S04]  /*0a50*/  LDG.E.64.CONSTANT R20, desc[UR10][R22.64] ;  /* 0x0000000a16147981 */ /* 0x000ea8000c1e9b00 */
[----:B------:R-:W3:Y:S01]  /*0a60*/  LDG.E.64.CONSTANT R26, desc[UR10][R22.64+0x8] ;  /* 0x0000080a161a7981 */ /* 0x000ee2000c1e9b00 */
[----:B--2--5:R-:W-:Y:S02]  /*0a70*/  LOP3.LUT R5, R20, R8, RZ, 0x3c, !PT ;  /* 0x0000000814057212 */ /* 0x024fe400078e3cff */
[----:B------:R-:W-:Y:S02]  /*0a80*/  LOP3.LUT R4, R21, R9, RZ, 0x3c, !PT ;  /* 0x0000000915047212 */ /* 0x000fe400078e3cff */
[----:B------:R-:W2:Y:S04]  /*0a90*/  LDG.E.64.CONSTANT R20, desc[UR10][R22.64+0x10] ;  /* 0x0000100a16147981 */ /* 0x000ea8000c1e9b00 */
[----:B------:R-:W4:Y:S01]  /*0aa0*/  LDG.E.64.CONSTANT R8, desc[UR10][R22.64+0x18] ;  /* 0x0000180a16087981 */ /* 0x000f22000c1e9b00 */
[----:B---3--:R-:W-:-:S02]  /*0ab0*/  LOP3.LUT R6, R26, R6, RZ, 0x3c, !PT ;  /* 0x000000061a067212 */ /* 0x008fc400078e3cff */
[----:B------:R-:W-:Y:S01]  /*0ac0*/  LOP3.LUT R7, R27, R7, RZ, 0x3c, !PT ;  /* 0x000000071b077212 */ /* 0x000fe200078e3cff */
[----:B------:R-:W-:Y:S01]  /*0ad0*/  POPC R5, R5 ;  /* 0x0000000500057309 */ /* 0x000fe20000000000 */
[----:B--2---:R-:W-:Y:S02]  /*0ae0*/  LOP3.LUT R26, R20, R24, RZ, 0x3c, !PT ;  /* 0x00000018141a7212 */ /* 0x004fe400078e3cff */
[----:B------:R-:W-:Y:S02]  /*0af0*/  LOP3.LUT R27, R21, R25, RZ, 0x3c, !PT ;  /* 0x00000019151b7212 */ /* 0x000fe400078e3cff */
[----:B------:R-:W2:Y:S01]  /*0b00*/  LDG.E.64.CONSTANT R20, desc[UR10][R22.64+0x20] ;  /* 0x0000200a16147981 */ /* 0x000ea2000c1e9b00 */
[----:B----4-:R-:W-:Y:S02]  /*0b10*/  LOP3.LUT R28, R8, R12, RZ, 0x3c, !PT ;  /* 0x0000000c081c7212 */ /* 0x010fe400078e3cff */
[----:B------:R-:W-:Y:S01]  /*0b20*/  LOP3.LUT R29, R9, R13, RZ, 0x3c, !PT ;  /* 0x0000000d091d7212 */ /* 0x000fe200078e3cff */
[----:B------:R-:W3:Y:S04]  /*0b30*/  LDG.E.64.CONSTANT R24, desc[UR10][R22.64+0x38] ;  /* 0x0000380a16187981 */ /* 0x000ee8000c1e9b00 */
[----:B------:R-:W4:Y:S04]  /*0b40*/  LDG.E.64.CONSTANT R8, desc[UR10][R22.64+0x28] ;  /* 0x0000280a16087981 */ /* 0x000f28000c1e9b00 */
[----:B------:R-:W3:Y:S01]  /*0b50*/  LDG.E.64.CONSTANT R12, desc[UR10][R22.64+0x30] ;  /* 0x0000300a160c7981 */ /* 0x000ee2000c1e9b00 */
[----:B------:R-:W0:Y:S08]  /*0b60*/  POPC R4, R4 ;  /* 0x0000000400047309 */ /* 0x000e300000000000 */
[----:B------:R-:W-:Y:S08]  /*0b70*/  POPC R6, R6 ;  /* 0x0000000600067309 */ /* 0x000ff00000000000 */
[----:B------:R-:W1:Y:S01]  /*0b80*/  POPC R7, R7 ;  /* 0x0000000700077309 */ /* 0x000e620000000000 */
[----:B0-----:R-:W-:-:S07]  /*0b90*/  IMAD.IADD R4, R5, 0x1, R4 ;  /* 0x0000000105047824 */ /* 0x001fce00078e0204 */
[----:B------:R-:W-:Y:S08]  /*0ba0*/  POPC R26, R26 ;  /* 0x0000001a001a7309 */ /* 0x000ff00000000000 */
[----:B------:R-:W0:Y:S01]  /*0bb0*/  POPC R27, R27 ;  /* 0x0000001b001b7309 */ /* 0x000e220000000000 */
[----:B-1----:R-:W-:-:S07]  /*0bc0*/  IADD3 R4, PT, PT, R4, R6, R7 ;  /* 0x0000000604047210 */ /* 0x002fce0007ffe007 */
[----:B------:R-:W-:Y:S08]  /*0bd0*/  POPC R28, R28 ;  /* 0x0000001c001c7309 */ /* 0x000ff00000000000 */
[----:B------:R-:W1:Y:S01]  /*0be0*/  POPC R29, R29 ;  /* 0x0000001d001d7309 */ /* 0x000e620000000000 */
[----:B0-----:R-:W-:-:S04]  /*0bf0*/  IADD3 R4, PT, PT, R4, R26, R27 ;  /* 0x0000001a04047210 */ /* 0x001fc80007ffe01b */
[----:B-1----:R-:W-:Y:S02]  /*0c00*/  IADD3 R4, PT, PT, R4, R28, R29 ;  /* 0x0000001c04047210 */ /* 0x002fe40007ffe01d */
[----:B--2---:R-:W-:Y:S02]  /*0c10*/  LOP3.LUT R16, R20, R16, RZ, 0x3c, !PT ;  /* 0x0000001014107212 */ /* 0x004fe400078e3cff */
[----:B------:R-:W-:-:S04]  /*0c20*/  LOP3.LUT R17, R21, R17, RZ, 0x3c, !PT ;  /* 0x0000001115117212 */ /* 0x000fc800078e3cff */
[----:B------:R-:W-:Y:S01]  /*0c30*/  POPC R16, R16 ;  /* 0x0000001000107309 */ /* 0x000fe20000000000 */
[----:B----4-:R-:W-:Y:S02]  /*0c40*/  LOP3.LUT R8, R8, R14, RZ, 0x3c, !PT ;  /* 0x0000000e08087212 */ /* 0x010fe400078e3cff */
[----:B------:R-:W-:Y:S02]  /*0c50*/  LOP3.LUT R15, R9, R15, RZ, 0x3c, !PT ;  /* 0x0000000f090f7212 */ /* 0x000fe400078e3cff */
[----:B---3--:R-:W-:-:S03]  /*0c60*/  LOP3.LUT R9, R12, R10, RZ, 0x3c, !PT ;  /* 0x0000000a0c097212 */ /* 0x008fc600078e3cff */
[----:B------:R-:W0:Y:S01]  /*0c70*/  POPC R17, R17 ;  /* 0x0000001100117309 */ /* 0x000e220000000000 */
[----:B------:R-:W-:Y:S02]  /*0c80*/  LOP3.LUT R10, R13, R11, RZ, 0x3c, !PT ;  /* 0x0000000b0d0a7212 */ /* 0x000fe400078e3cff */
[----:B------:R-:W-:Y:S02]  /*0c90*/  LOP3.LUT R5, R24, R18, RZ, 0x3c, !PT ;  /* 0x0000001218057212 */ /* 0x000fe400078e3cff */
[----:B------:R-:W-:-:S03]  /*0ca0*/  LOP3.LUT R6, R25, R19, RZ, 0x3c, !PT ;  /* 0x0000001319067212 */ /* 0x000fc600078e3cff */
[----:B------:R-:W-:Y:S08]  /*0cb0*/  POPC R8, R8 ;  /* 0x0000000800087309 */ /* 0x000ff00000000000 */
[----:B------:R-:W1:Y:S01]  /*0cc0*/  POPC R15, R15 ;  /* 0x0000000f000f7309 */ /* 0x000e620000000000 */
[----:B0-----:R-:W-:-:S07]  /*0cd0*/  IADD3 R4, PT, PT, R4, R16, R17 ;  /* 0x0000001004047210 */ /* 0x001fce0007ffe011 */
[----:B------:R-:W-:Y:S08]  /*0ce0*/  POPC R9, R9 ;  /* 0x0000000900097309 */ /* 0x000ff00000000000 */
[----:B------:R-:W0:Y:S01]  /*0cf0*/  POPC R10, R10 ;  /* 0x0000000a000a7309 */ /* 0x000e220000000000 */
[----:B-1----:R-:W-:-:S07]  /*0d00*/  IADD3 R4, PT, PT, R4, R8, R15 ;  /* 0x0000000804047210 */ /* 0x002fce0007ffe00f */
[----:B------:R-:W-:Y:S08]  /*0d10*/  POPC R5, R5 ;  /* 0x0000000500057309 */ /* 0x000ff00000000000 */
[----:B------:R-:W1:Y:S01]  /*0d20*/  POPC R6, R6 ;  /* 0x0000000600067309 */ /* 0x000e620000000000 */
[----:B0-----:R-:W-:-:S04]  /*0d30*/  IADD3 R4, PT, PT, R4, R9, R10 ;  /* 0x0000000904047210 */ /* 0x001fc80007ffe00a */
[----:B-1----:R-:W-:-:S04]  /*0d40*/  IADD3 R4, PT, PT, R4, R5, R6 ;  /* 0x0000000504047210 */ /* 0x002fc80007ffe006 */
[----:B------:R-:W-:Y:S02]  /*0d50*/  ISETP.GE.U32.AND P0, PT, R4, R3, PT ;  /* 0x000000030400720c */ /* 0x000fe40003f06070 */
[----:B------:R-:W-:Y:S02]  /*0d60*/  VIMNMX.U32 R3, PT, PT, R3, R4, PT ;  /* 0x0000000403037248 */ /* 0x000fe40003fe0000 */
[----:B------:R-:W-:-:S09]  /*0d70*/  SEL R2, R2, UR4, P0 ;  /* 0x0000000402027c07 */ /* 0x000fd20008000000 */
.L_x_8:
[----:B0-----:R-:W0:Y:S01]  /*0d80*/  LDCU.128 UR4, c[0x0][0x3a0] ;  /* 0x00007400ff0477ac */ /* 0x001e220008000c00 */
[----:B-----5:R-:W-:Y:S02]  /*0d90*/  SHF.R.S32.HI R7, RZ, 0x1f, R0 ;  /* 0x0000001fff077819 */ /* 0x020fe40000011400 */
[C---:B0-----:R-:W-:Y:S02]  /*0da0*/  LEA R4, P0, R0.reuse, UR4, 0x2 ;  /* 0x0000000400047c11 */ /* 0x041fe4000f8010ff */
[C---:B------:R-:W-:Y:S02]  /*0db0*/  LEA R6, P1, R0.reuse, UR6, 0x1 ;  /* 0x0000000600067c11 */ /* 0x040fe4000f8208ff */
[C-C-:B------:R-:W-:Y:S02]  /*0dc0*/  LEA.HI.X R5, R0.reuse, UR5, R7.reuse, 0x2, P0 ;  /* 0x0000000500057c11 */ /* 0x140fe400080f1407 */
[----:B------:R-:W-:-:S03]  /*0dd0*/  LEA.HI.X R7, R0, UR7, R7, 0x1, P1 ;  /* 0x0000000700077c11 */ /* 0x000fc600088f0c07 */
[----:B------:R-:W-:Y:S04]  /*0de0*/  STG.E desc[UR10][R4.64], R2 ;  /* 0x0000000204007986 */ /* 0x000fe8000c10190a */
[----:B------:R-:W-:Y:S01]  /*0df0*/  STG.E.U16 desc[UR10][R6.64], R3 ;  /* 0x0000000306007986 */ /* 0x000fe2000c10150a */
[----:B------:R-:W-:Y:S05]  /*0e00*/  EXIT ;  /* 0x000000000000794d */ /* 0x000fea0003800000 */
.L_x_11:
        /* <DEDUP_REMOVED lines=15> */
.L_x_14:


//--------------------- .nv.shared._Z31BinaryMatcherWithSharedMem64BitPKmS0_mmPjPt --------------------------
	.section	.nv.shared._Z31BinaryMatcherWithSharedMem64BitPKmS0_mmPjPt,"aw",@nobits
	.sectionflags	@""
	.align	8
.nv.shared._Z31BinaryMatcherWithSharedMem64BitPKmS0_mmPjPt:
	.zero		3072


//--------------------- .nv.shared.reserved.0     --------------------------
	.section	.nv.shared.reserved.0,"aw",@nobits
	.weak		__nv_reservedSMEM_offset_0_alias
	.size		__nv_reservedSMEM_offset_0_alias, 0, 64
	.other		__nv_reservedSMEM_offset_0_alias,@"STO_CUDA_RESERVED_SHARED STV_DEFAULT"
__nv_reservedSMEM_offset_0_alias:
	.zero		0
	.zero		64


//--------------------- .nv.shared._Z26BinaryMatcherWithSharedMemPKjS0_mmPjPt --------------------------
	.section	.nv.shared._Z26BinaryMatcherWithSharedMemPKjS0_mmPjPt,"aw",@nobits
	.sectionflags	@""
	.align	4
.nv.shared._Z26BinaryMatcherWithSharedMemPKjS0_mmPjPt:
	.zero		3072


//--------------------- .nv.constant0._Z31BinaryMatcherWithSharedMem64BitPKmS0_mmPjPt --------------------------
	.section	.nv.constant0._Z31BinaryMatcherWithSharedMem64BitPKmS0_mmPjPt,"a",@progbits
	.sectionflags	@""
	.align	4
.nv.constant0._Z31BinaryMatcherWithSharedMem64BitPKmS0_mmPjPt:
	.zero		944


//--------------------- .nv.constant0._Z26BinaryMatcherWithSharedMemPKjS0_mmPjPt --------------------------
	.section	.nv.constant0._Z26BinaryMatcherWithSharedMemPKjS0_mmPjPt,"a",@progbits
	.sectionflags	@""
	.align	4
.nv.constant0._Z26BinaryMatcherWithSharedMemPKjS0_mmPjPt:
	.zero		944


//--------------------- .nv.constant0._Z18BinaryMatcherNaivePKmS0_mmPjPt --------------------------
	.section	.nv.constant0._Z18BinaryMatcherNaivePKmS0_mmPjPt,"a",@progbits
	.sectionflags	@""
	.align	4
.nv.constant0._Z18BinaryMatcherNaivePKmS0_mmPjPt:
	.zero		944


//--------------------- SYMBOLS --------------------------

	.type		.nv.reservedSmem.offset0,@object
	.size		.nv.reservedSmem.offset0,0x4
	.type		.nv.reservedSmem.cap,@object
	.size		.nv.reservedSmem.cap,0x4
